def matmul_kernel(
    a_ptr,
    b_ptr,
    c_ptr,
    M,
    N,
    K,
    stride_am,
    stride_ak,
    stride_bk,
    stride_bn,
    stride_cm,
    stride_cn,
    BLOCK_M: tl.constexpr,
    BLOCK_N: tl.constexpr,
    BLOCK_K: tl.constexpr,
    GROUP_M: tl.constexpr,
):
    pid = tl.program_id(axis=0)
    num_pid_m = tl.cdiv(M, BLOCK_M)
    num_pid_n = tl.cdiv(N, BLOCK_N)
    num_pid_in_group = GROUP_M * num_pid_n
    group_id = pid // num_pid_in_group
    first_pid_m = group_id * GROUP_M
    group_size_m = min(num_pid_m - first_pid_m, GROUP_M)
    pid_m = first_pid_m + ((pid % num_pid_in_group) % group_size_m)
    pid_n = (pid % num_pid_in_group) // group_size_m

    offs_am = (pid_m * BLOCK_M + tl.arange(0, BLOCK_M)) % M
    offs_bn = (pid_n * BLOCK_N + tl.arange(0, BLOCK_N)) % N
    offs_k = tl.arange(0, BLOCK_K)
    a_ptrs = a_ptr + offs_am[:, None] * stride_am + offs_k[None, :] * stride_ak
    b_ptrs = b_ptr + offs_k[:, None] * stride_bk + offs_bn[None, :] * stride_bn

    acc = tl.zeros((BLOCK_M, BLOCK_N), dtype=tl.float32)
    for kk in range(0, tl.cdiv(K, BLOCK_K)):
        a = tl.load(a_ptrs, mask=offs_k[None, :] < K - kk * BLOCK_K, other=0.0)
        b = tl.load(b_ptrs, mask=offs_k[:, None] < K - kk * BLOCK_K, other=0.0)
        acc = tl.dot(a, b, acc)
        a_ptrs += BLOCK_K * stride_ak
        b_ptrs += BLOCK_K * stride_bk

    c = acc.to(c_ptr.dtype.element_ty)
    offs_cm = pid_m * BLOCK_M + tl.arange(0, BLOCK_M)
    offs_cn = pid_n * BLOCK_N + tl.arange(0, BLOCK_N)
    c_ptrs = c_ptr + offs_cm[:, None] * stride_cm + offs_cn[None, :] * stride_cn
    mask = (offs_cm[:, None] < M) & (offs_cn[None, :] < N)
    tl.store(c_ptrs, c, mask=mask)

# config = {"BLOCK_K": 32, "BLOCK_M": 128, "BLOCK_N": 256, "GROUP_M": 8, "arch": "sm_100", "dtype": "fp8e4m3", "num_ctas": 1, "num_stages": 3, "num_warps": 8}
# arch = sm_100


// ===== COMPILED SASS (sm_100a) =====

	.target	sm_100a

	.elftype	@"ET_EXEC"


//--------------------- .note.nv.tkinfo           --------------------------
	.section	.note.nv.tkinfo,"",@"SHT_NOTE"
	.sectionflags	@"SHF_NOTE_NV_TKINFO"
	.tkinfo
        /*0018*/ 	.word	0x00000081
        /*0030*/ 	.string	""
        /*0030*/ 	.string	"ptxas-blackwell"
        /*0030*/ 	.string	"Cuda compilation tools, release 12.9, V12.9.86"
        /*0030*/ 	.string	"Build cuda_12.9.r12.9/compiler.36037853_0"
        /*0030*/ 	.string	"-v  -suppress-debug-info  -lineinfo  -arch sm_100a "



//--------------------- .note.nv.cuver            --------------------------
	.section	.note.nv.cuver,"",@"SHT_NOTE"
	.sectionflags	@"SHF_NOTE_NV_CUVER"
        /*0018*/ 	.short	0x0001
        /*001a*/ 	.short	0x0064
        /*001c*/ 	.short	0x0001
        /*001e*/ 	.short	0x0000
        /*0020*/ 	.short	0x0001
        /*0022*/ 	.short	0x0000


//--------------------- .nv.info                  --------------------------
	.section	.nv.info,"",@"SHT_CUDA_INFO"
	.align	4


	//----- nvinfo : EIATTR_REGCOUNT
	.align		4
        /*0000*/ 	.byte	0x04, 0x2f
        /*0002*/ 	.short	(.L_4 - .L_3)
	.align		4
.L_3:
        /*0004*/ 	.word	index@(matmul_kernel)
        /*0008*/ 	.word	0x000000c5


	//----- nvinfo : EIATTR_FRAME_SIZE
	.align		4
.L_4:
        /*000c*/ 	.byte	0x04, 0x11
        /*000e*/ 	.short	(.L_6 - .L_5)
	.align		4
.L_5:
        /*0010*/ 	.word	index@($__internal_2_$__cuda_sm10x_tcgen05_guardrail_trap_unallocated_columns_being_dealloced)
        /*0014*/ 	.word	0x00000000


	//----- nvinfo : EIATTR_FRAME_SIZE
	.align		4
.L_6:
        /*0018*/ 	.byte	0x04, 0x11
        /*001a*/ 	.short	(.L_8 - .L_7)
	.align		4
.L_7:
        /*001c*/ 	.word	index@($__internal_1_$__cuda_sm10x_tcgen05_guardrail_trap_phase_invalid_during_alloc)
        /*0020*/ 	.word	0x00000000


	//----- nvinfo : EIATTR_FRAME_SIZE
	.align		4
.L_8:
        /*0024*/ 	.byte	0x04, 0x11
        /*0026*/ 	.short	(.L_10 - .L_9)
	.align		4
.L_9:
        /*0028*/ 	.word	index@($__internal_0_$__cuda_sm10x_tcgen05_guardrail_trap_col_being_dealloced_not_returned_by_alloc)
        /*002c*/ 	.word	0x00000000


	//----- nvinfo : EIATTR_FRAME_SIZE
	.align		4
.L_10:
        /*0030*/ 	.byte	0x04, 0x11
        /*0032*/ 	.short	(.L_12 - .L_11)
	.align		4
.L_11:
        /*0034*/ 	.word	index@(matmul_kernel)
        /*0038*/ 	.word	0x00000000


	//----- nvinfo : EIATTR_MIN_STACK_SIZE
	.align		4
.L_12:
        /*003c*/ 	.byte	0x04, 0x12
        /*003e*/ 	.short	(.L_14 - .L_13)
	.align		4
.L_13:
        /*0040*/ 	.word	index@(matmul_kernel)
        /*0044*/ 	.word	0x00000000
.L_14:


//--------------------- .nv.info.matmul_kernel    --------------------------
	.section	.nv.info.matmul_kernel,"",@"SHT_CUDA_INFO"
	.sectionflags	@""
	.align	4


	//----- nvinfo : EIATTR_CUDA_API_VERSION
	.align		4
        /*0000*/ 	.byte	0x04, 0x37
        /*0002*/ 	.short	(.L_16 - .L_15)
.L_15:
        /*0004*/ 	.word	0x00000081


	//----- nvinfo : EIATTR_KPARAM_INFO
	.align		4
.L_16:
        /*0008*/ 	.byte	0x04, 0x17
        /*000a*/ 	.short	(.L_18 - .L_17)
.L_17:
        /*000c*/ 	.word	0x00000000
        /*0010*/ 	.short	0x000d
        /*0012*/ 	.short	0x0048
        /*0014*/ 	.byte	0x00, 0xf4, 0x21, 0x00


	//----- nvinfo : EIATTR_KPARAM_INFO
	.align		4
.L_18:
        /*0018*/ 	.byte	0x04, 0x17
        /*001a*/ 	.short	(.L_20 - .L_19)
.L_19:
        /*001c*/ 	.word	0x00000000
        /*0020*/ 	.short	0x000c
        /*0022*/ 	.short	0x0040
        /*0024*/ 	.byte	0x00, 0xf4, 0x21, 0x00


	//----- nvinfo : EIATTR_KPARAM_INFO
	.align		4
.L_20:
        /*0028*/ 	.byte	0x04, 0x17
        /*002a*/ 	.short	(.L_22 - .L_21)
.L_21:
        /*002c*/ 	.word	0x00000000
        /*0030*/ 	.short	0x000b
        /*0032*/ 	.short	0x0038
        /*0034*/ 	.byte	0x00, 0xf0, 0x11, 0x00


	//----- nvinfo : EIATTR_KPARAM_INFO
	.align		4
.L_22:
        /*0038*/ 	.byte	0x04, 0x17
        /*003a*/ 	.short	(.L_24 - .L_23)
.L_23:
        /*003c*/ 	.word	0x00000000
        /*0040*/ 	.short	0x000a
        /*0042*/ 	.short	0x0034
        /*0044*/ 	.byte	0x00, 0xf0, 0x11, 0x00


	//----- nvinfo : EIATTR_KPARAM_INFO
	.align		4
.L_24:
        /*0048*/ 	.byte	0x04, 0x17
        /*004a*/ 	.short	(.L_26 - .L_25)
.L_25:
        /*004c*/ 	.word	0x00000000
        /*0050*/ 	.short	0x0009
        /*0052*/ 	.short	0x0030
        /*0054*/ 	.byte	0x00, 0xf0, 0x11, 0x00


	//----- nvinfo : EIATTR_KPARAM_INFO
	.align		4
.L_26:
        /*0058*/ 	.byte	0x04, 0x17
        /*005a*/ 	.short	(.L_28 - .L_27)
.L_27:
        /*005c*/ 	.word	0x00000000
        /*0060*/ 	.short	0x0008
        /*0062*/ 	.short	0x002c
        /*0064*/ 	.byte	0x00, 0xf0, 0x11, 0x00


	//----- nvinfo : EIATTR_KPARAM_INFO
	.align		4
.L_28:
        /*0068*/ 	.byte	0x04, 0x17
        /*006a*/ 	.short	(.L_30 - .L_29)
.L_29:
        /*006c*/ 	.word	0x00000000
        /*0070*/ 	.short	0x0007
        /*0072*/ 	.short	0x0028
        /*0074*/ 	.byte	0x00, 0xf0, 0x11, 0x00


	//----- nvinfo : EIATTR_KPARAM_INFO
	.align		4
.L_30:
        /*0078*/ 	.byte	0x04, 0x17
        /*007a*/ 	.short	(.L_32 - .L_31)
.L_31:
        /*007c*/ 	.word	0x00000000
        /*0080*/ 	.short	0x0006
        /*0082*/ 	.short	0x0024
        /*0084*/ 	.byte	0x00, 0xf0, 0x11, 0x00


	//----- nvinfo : EIATTR_KPARAM_INFO
	.align		4
.L_32:
        /*0088*/ 	.byte	0x04, 0x17
        /*008a*/ 	.short	(.L_34 - .L_33)
.L_33:
        /*008c*/ 	.word	0x00000000
        /*0090*/ 	.short	0x0005
        /*0092*/ 	.short	0x0020
        /*0094*/ 	.byte	0x00, 0xf0, 0x11, 0x00


	//----- nvinfo : EIATTR_KPARAM_INFO
	.align		4
.L_34:
        /*0098*/ 	.byte	0x04, 0x17
        /*009a*/ 	.short	(.L_36 - .L_35)
.L_35:
        /*009c*/ 	.word	0x00000000
        /*00a0*/ 	.short	0x0004
        /*00a2*/ 	.short	0x001c
        /*00a4*/ 	.byte	0x00, 0xf0, 0x11, 0x00


	//----- nvinfo : EIATTR_KPARAM_INFO
	.align		4
.L_36:
        /*00a8*/ 	.byte	0x04, 0x17
        /*00aa*/ 	.short	(.L_38 - .L_37)
.L_37:
        /*00ac*/ 	.word	0x00000000
        /*00b0*/ 	.short	0x0003
        /*00b2*/ 	.short	0x0018
        /*00b4*/ 	.byte	0x00, 0xf0, 0x11, 0x00


	//----- nvinfo : EIATTR_KPARAM_INFO
	.align		4
.L_38:
        /*00b8*/ 	.byte	0x04, 0x17
        /*00ba*/ 	.short	(.L_40 - .L_39)
.L_39:
        /*00bc*/ 	.word	0x00000000
        /*00c0*/ 	.short	0x0002
        /*00c2*/ 	.short	0x0010
        /*00c4*/ 	.byte	0x00, 0xf4, 0x21, 0x00


	//----- nvinfo : EIATTR_KPARAM_INFO
	.align		4
.L_40:
        /*00c8*/ 	.byte	0x04, 0x17
        /*00ca*/ 	.short	(.L_42 - .L_41)
.L_41:
        /*00cc*/ 	.word	0x00000000
        /*00d0*/ 	.short	0x0001
        /*00d2*/ 	.short	0x0008
        /*00d4*/ 	.byte	0x00, 0xf4, 0x21, 0x00


	//----- nvinfo : EIATTR_KPARAM_INFO
	.align		4
.L_42:
        /*00d8*/ 	.byte	0x04, 0x17
        /*00da*/ 	.short	(.L_44 - .L_43)
.L_43:
        /*00dc*/ 	.word	0x00000000
        /*00e0*/ 	.short	0x0000
        /*00e2*/ 	.short	0x0000
        /*00e4*/ 	.byte	0x00, 0xf4, 0x21, 0x00


	//----- nvinfo : EIATTR_AT_ENTRY_FRAGMENTS
	.align		4
.L_44:
        /*00e8*/ 	.byte	0x04, 0x4f
        /*00ea*/ 	.short	(.L_46 - .L_45)


	//   ....[0]....
.L_45:
        /*00ec*/ 	.word	0x00000004


	//----- nvinfo : EIATTR_RESERVED_SMEM_USED
	.align		4
.L_46:
        /*00f0*/ 	.byte	0x01, 0x41
	.zero		2


	//----- nvinfo : EIATTR_SPARSE_MMA_MASK
	.align		4
        /*00f4*/ 	.byte	0x03, 0x50
        /*00f6*/ 	.short	0x0000


	//----- nvinfo : EIATTR_TCGEN05_1CTA_USED
	.align		4
        /*00f8*/ 	.byte	0x01, 0x51
	.zero		2


	//----- nvinfo : EIATTR_MAXREG_COUNT
	.align		4
        /*00fc*/ 	.byte	0x03, 0x1b
        /*00fe*/ 	.short	0x00ff


	//----- nvinfo : EIATTR_NUM_BARRIERS
	.align		4
        /*0100*/ 	.byte	0x02, 0x4c
        /*0102*/ 	.byte	0x01
	.zero		1


	//----- nvinfo : EIATTR_INT_WARP_WIDE_INSTR_OFFSETS
	.align		4
        /*0104*/ 	.byte	0x04, 0x31
        /*0106*/ 	.short	(.L_48 - .L_47)


	//   ....[0]....
.L_47:
        /*0108*/ 	.word	0x00001ff0


	//   ....[1]....
        /*010c*/ 	.word	0x00002010


	//   ....[2]....
        /*0110*/ 	.word	0x00003560


	//   ....[3]....
        /*0114*/ 	.word	0x0000ad90


	//   ....[4]....
        /*0118*/ 	.word	0x0000ade0


	//----- nvinfo : EIATTR_COOP_GROUP_MASK_REGIDS
	.align		4
.L_48:
        /*011c*/ 	.byte	0x04, 0x29
        /*011e*/ 	.short	(.L_50 - .L_49)


	//   ....[0]....
.L_49:
        /*0120*/ 	.word	0xffffffff


	//   ....[1]....
        /*0124*/ 	.word	0xffffffff


	//   ....[2]....
        /*0128*/ 	.word	0xffffffff


	//   ....[3]....
        /*012c*/ 	.word	0xffffffff


	//----- nvinfo : EIATTR_COOP_GROUP_INSTR_OFFSETS
	.align		4
.L_50:
        /*0130*/ 	.byte	0x04, 0x28
        /*0132*/ 	.short	(.L_52 - .L_51)


	//   ....[0]....
.L_51:
        /*0134*/ 	.word	0x00000070


	//   ....[1]....
        /*0138*/ 	.word	0x00000330


	//   ....[2]....
        /*013c*/ 	.word	0x0000ac20


	//   ....[3]....
        /*0140*/ 	.word	0x0000ae90


	//----- nvinfo : EIATTR_VRC_CTA_INIT_COUNT
	.align		4
.L_52:
        /*0144*/ 	.byte	0x02, 0x4a
        /*0146*/ 	.byte	0x80
	.zero		1


	//----- nvinfo : EIATTR_MBARRIER_INSTR_OFFSETS
	.align		4
        /*0148*/ 	.byte	0x04, 0x39
        /*014a*/ 	.short	(.L_54 - .L_53)


	//   ....[0]....
.L_53:
        /*014c*/ 	.word	0x00002140
        /*0150*/ 	.word	0x000000ff
        /*0154*/ 	.word	0x00000000
        /*0158*/ 	.short	0x0100
        /*015a*/ 	.byte	0x0e
	.zero		1


	//   ....[1]....
        /*015c*/ 	.word	0x00003590
        /*0160*/ 	.word	0x000000ff
        /*0164*/ 	.word	0x00006008
        /*0168*/ 	.short	0x0100
        /*016a*/ 	.byte	0x08
	.zero		1


	//   ....[2]....
        /*016c*/ 	.word	0x00004380
        /*0170*/ 	.word	0x000000ff
        /*0174*/ 	.word	0x00000000
        /*0178*/ 	.short	0x010a
        /*017a*/ 	.byte	0x0e
	.zero		1


	//   ....[3]....
        /*017c*/ 	.word	0x00005450
        /*0180*/ 	.word	0x000000ff
        /*0184*/ 	.word	0x00000000
        /*0188*/ 	.short	0x010a
        /*018a*/ 	.byte	0x0e
	.zero		1


	//   ....[4]....
        /*018c*/ 	.word	0x00005540
        /*0190*/ 	.word	0x000000ff
        /*0194*/ 	.word	0x00006000
        /*0198*/ 	.short	0x0108
        /*019a*/ 	.byte	0x08
	.zero		1


	//   ....[5]....
        /*019c*/ 	.word	0x00005580
        /*01a0*/ 	.word	0x000000ff
        /*01a4*/ 	.word	0x00006008
        /*01a8*/ 	.short	0x0108
        /*01aa*/ 	.byte	0x08
	.zero		1


	//   ....[6]....
        /*01ac*/ 	.word	0x0000aeb0
        /*01b0*/ 	.word	0x000000ff
        /*01b4*/ 	.word	0x00000000
        /*01b8*/ 	.short	0x010a
        /*01ba*/ 	.byte	0x0e
	.zero		1


	//   ....[7]....
        /*01bc*/ 	.word	0x0000aee0
        /*01c0*/ 	.word	0x000000ff
        /*01c4*/ 	.word	0x00000000
        /*01c8*/ 	.short	0x010a
        /*01ca*/ 	.byte	0x0e
	.zero		1


	//----- nvinfo : EIATTR_NUM_MBARRIERS
	.align		4
.L_54:
        /*01cc*/ 	.byte	0x03, 0x38
        /*01ce*/ 	.short	0x0002


	//----- nvinfo : EIATTR_EXIT_INSTR_OFFSETS
	.align		4
        /*01d0*/ 	.byte	0x04, 0x1c
        /*01d2*/ 	.short	(.L_56 - .L_55)


	//   ....[0]....
.L_55:
        /*01d4*/ 	.word	0x0000aea0


	//----- nvinfo : EIATTR_REQNTID
	.align		4
.L_56:
        /*01d8*/ 	.byte	0x04, 0x10
        /*01da*/ 	.short	(.L_58 - .L_57)
.L_57:
        /*01dc*/ 	.word	0x00000100
        /*01e0*/ 	.word	0x00000001
        /*01e4*/ 	.word	0x00000001


	//----- nvinfo : EIATTR_CRS_STACK_SIZE
	.align		4
.L_58:
        /*01e8*/ 	.byte	0x04, 0x1e
        /*01ea*/ 	.short	(.L_60 - .L_59)
.L_59:
        /*01ec*/ 	.word	0x00000000


	//----- nvinfo : EIATTR_CBANK_PARAM_SIZE
	.align		4
.L_60:
        /*01f0*/ 	.byte	0x03, 0x19
        /*01f2*/ 	.short	0x0050


	//----- nvinfo : EIATTR_PARAM_CBANK
	.align		4
        /*01f4*/ 	.byte	0x04, 0x0a
        /*01f6*/ 	.short	(.L_62 - .L_61)
	.align		4
.L_61:
        /*01f8*/ 	.word	index@(.nv.constant0.matmul_kernel)
        /*01fc*/ 	.short	0x0380
        /*01fe*/ 	.short	0x0050


	//----- nvinfo : EIATTR_SW_WAR
	.align		4
.L_62:
        /*0200*/ 	.byte	0x04, 0x36
        /*0202*/ 	.short	(.L_64 - .L_63)
.L_63:
        /*0204*/ 	.word	0x00000008
.L_64:


//--------------------- .nv.compat                --------------------------
	.section	.nv.compat,"",@"SHT_CUDA_COMPAT_INFO"
	.align	4
        /*0000*/ 	.byte	0x02, 0x02, 0x02, 0x00, 0x02, 0x05, 0x05, 0x00, 0x02, 0x03, 0x00, 0x00, 0x02, 0x06, 0x01, 0x00


//--------------------- .nv.callgraph             --------------------------
	.section	.nv.callgraph,"",@"SHT_CUDA_CALLGRAPH"
	.align	4
	.sectionentsize	8
	.align		4
        /*0000*/ 	.word	0x00000000
	.align		4
        /*0004*/ 	.word	0xffffffff
	.align		4
        /*0008*/ 	.word	0x00000000
	.align		4
        /*000c*/ 	.word	0xfffffffe
	.align		4
        /*0010*/ 	.word	0x00000000
	.align		4
        /*0014*/ 	.word	0xfffffffd
	.align		4
        /*0018*/ 	.word	0x00000000
	.align		4
        /*001c*/ 	.word	0xfffffffc


//--------------------- .text.matmul_kernel       --------------------------
	.section	.text.matmul_kernel,"ax",@progbits
	.align	128
        .global         matmul_kernel
        .type           matmul_kernel,@function
        .size           matmul_kernel,(.L_x_20 - matmul_kernel)
        .other          matmul_kernel,@"STO_CUDA_ENTRY STV_DEFAULT"
matmul_kernel:
.text.matmul_kernel:
[----:B------:R-:W0:Y:S01]  /*0000*/  LDC R1, c[0x0][0x37c] ;  /* 0x0000df00ff017b82 */ /* 0x000e220000000800 */
[----:B------:R-:W1:Y:S01]  /*0010*/  S2R R132, SR_TID.X ;  /* 0x0000000000847919 */ /* 0x000e620000002100 */
[----:B------:R-:W2:Y:S01]  /*0020*/  LDCU.64 UR16, c[0x0][0x358] ;  /* 0x00006b00ff1077ac */ /* 0x000ea20008000a00 */
[----:B-1----:R-:W-:-:S13]  /*0030*/  ISETP.GE.U32.AND P0, PT, R132, 0x20, PT ;  /* 0x000000208400780c */ /* 0x002fda0003f06070 */
[----:B------:R-:W-:Y:S02]  /*0040*/  VOTEU.ANY UP0, P0 ;  /* 0x0000000000ff7886 */ /* 0x000fe40000000100 */
[----:B0-2---:R-:W-:Y:S05]  /*0050*/  BRA.U UP0, `(.L_x_0) ;  /* 0x0000000100b87547 */ /* 0x005fea000b800000 */
[----:B------:R-:W0:Y:S01]  /*0060*/  S2UR UR6, SR_CgaCtaId ;  /* 0x00000000000679c3 */ /* 0x000e220000008800 */
[----:B------:R-:W-:Y:S01]  /*0070*/  NOP ;  /* 0x0000000000007918 */ /* 0x000fe20000000000 */
[----:B------:R-:W-:Y:S02]  /*0080*/  UMOV UR4, 0x40 ;  /* 0x0000004000047882 */ /* 0x000fe40000000000 */
[----:B0-----:R-:W-:-:S09]  /*0090*/  ULEA UR4, UR6, UR4, 0x18 ;  /* 0x0000000406047291 */ /* 0x001fd2000f8ec0ff */
[----:B------:R-:W0:Y:S01]  /*00a0*/  LDS.U8 R0, [UR4] ;  /* 0x00000004ff007984 */ /* 0x000e220008000000 */
[----:B------:R-:W-:Y:S02]  /*00b0*/  UMOV UR4, 0x400 ;  /* 0x0000040000047882 */ /* 0x000fe40000000000 */
[----:B------:R-:W-:Y:S01]  /*00c0*/  ULEA UR4, UR6, UR4, 0x18 ;  /* 0x0000000406047291 */ /* 0x000fe2000f8ec0ff */
[----:B0-----:R-:W-:-:S13]  /*00d0*/  ISETP.NE.AND P0, PT, R0, RZ, PT ;  /* 0x000000ff0000720c */ /* 0x001fda0003f05270 */
[----:B------:R-:W-:Y:S05]  /*00e0*/  @P0 BRA `(.L_x_1) ;  /* 0x00000000007c0947 */ /* 0x000fea0003800000 */
[----:B------:R-:W-:-:S13]  /*00f0*/  ELECT P0, URZ, PT ;  /* 0x0000000000ff782f */ /* 0x000fda0003800000 */
[----:B------:R-:W-:Y:S05]  /*0100*/  @!P0 BRA `(.L_x_2) ;  /* 0x0000000000848947 */ /* 0x000fea0003800000 */
[----:B------:R-:W-:Y:S01]  /*0110*/  UMOV UR5, 0x8 ;  /* 0x0000000800057882 */ /* 0x000fe20000000000 */
[----:B------:R-:W-:Y:S02]  /*0120*/  IMAD.MOV.U32 R4, RZ, RZ, 0x1 ;  /* 0x00000001ff047424 */ /* 0x000fe400078e00ff */
[----:B------:R-:W-:Y:S02]  /*0130*/  IMAD.MOV.U32 R5, RZ, RZ, 0xff ;  /* 0x000000ffff057424 */ /* 0x000fe400078e00ff */
[----:B------:R-:W-:Y:S04]  /*0140*/  DEPBAR.LE SB0, 0x36 ;  /* 0x00008d800000791a */ /* 0x000fe80000000000 */
[----:B------:R-:W0:Y:S02]  /*0150*/  UTCATOMSWS.FIND_AND_SET.ALIGN UP1, UR5, UR5 ;  /* 0x00000005000575e3 */ /* 0x000e240008020800 */
[----:B0-----:R-:W-:-:S04]  /*0160*/  PLOP3.LUT P0, PT, PT, PT, UP1, 0x80, 0x8 ;  /* 0x000000000008781c */ /* 0x001fc80003f0f018 */
[----:B------:R-:W-:-:S04]  /*0170*/  SEL R0, RZ, 0xffffffff, !P0 ;  /* 0xffffffffff007807 */ /* 0x000fc80004000000 */
[----:B------:R-:W-:Y:S01]  /*0180*/  ISETP.NE.AND P0, PT, R0, RZ, PT ;  /* 0x000000ff0000720c */ /* 0x000fe20003f05270 */
[----:B------:R-:W-:-:S12]  /*0190*/  IMAD.U32 R0, RZ, RZ, UR5 ;  /* 0x00000005ff007e24 */ /* 0x000fd8000f8e00ff */
[----:B------:R-:W-:Y:S05]  /*01a0*/  @P0 BRA `(.L_x_3) ;  /* 0x0000000000240947 */ /* 0x000fea0003800000 */
.L_x_4:
[----:B------:R-:W-:Y:S05]  /*01b0*/  NANOSLEEP 0x64 ;  /* 0x000000640000795d */ /* 0x000fea0003800000 */
[----:B------:R-:W-:-:S05]  /*01c0*/  UMOV UR5, 0x8 ;  /* 0x0000000800057882 */ /* 0x000fca0000000000 */
[----:B------:R-:W-:Y:S04]  /*01d0*/  DEPBAR.LE SB0, 0x36 ;  /* 0x00008d800000791a */ /* 0x000fe80000000000 */
[----:B------:R-:W0:Y:S02]  /*01e0*/  UTCATOMSWS.FIND_AND_SET.ALIGN UP1, UR5, UR5 ;  /* 0x00000005000575e3 */ /* 0x000e240008020800 */
[----:B0-----:R-:W-:-:S04]  /*01f0*/  PLOP3.LUT P0, PT, PT, PT, UP1, 0x80, 0x8 ;  /* 0x000000000008781c */ /* 0x001fc80003f0f018 */
[----:B------:R-:W-:-:S04]  /*0200*/  SEL R0, RZ, 0xffffffff, !P0 ;  /* 0xffffffffff007807 */ /* 0x000fc80004000000 */
[----:B------:R-:W-:Y:S01]  /*0210*/  ISETP.NE.AND P0, PT, R0, RZ, PT ;  /* 0x000000ff0000720c */ /* 0x000fe20003f05270 */
[----:B------:R-:W-:-:S12]  /*0220*/  IMAD.U32 R0, RZ, RZ, UR5 ;  /* 0x00000005ff007e24 */ /* 0x000fd8000f8e00ff */
[----:B------:R-:W-:Y:S05]  /*0230*/  @!P0 BRA `(.L_x_4) ;  /* 0xfffffffc00dc8947 */ /* 0x000fea000383ffff */
.L_x_3:
[C---:B------:R-:W-:Y:S01]  /*0240*/  VIADD R3, R0.reuse, 0x10 ;  /* 0x0000001000037836 */ /* 0x040fe20000000000 */
[----:B------:R-:W-:Y:S01]  /*0250*/  UMOV UR5, 0x50 ;  /* 0x0000005000057882 */ /* 0x000fe20000000000 */
[----:B------:R-:W-:Y:S01]  /*0260*/  SHF.L.U32 R2, R5, R0, RZ ;  /* 0x0000000005027219 */ /* 0x000fe200000006ff */
[----:B------:R-:W-:Y:S01]  /*0270*/  ULEA UR5, UR6, UR5, 0x18 ;  /* 0x0000000506057291 */ /* 0x000fe2000f8ec0ff */
[----:B------:R-:W-:Y:S01]  /*0280*/  IMAD.SHL.U32 R0, R0, 0x20, RZ ;  /* 0x0000002000007824 */ /* 0x000fe200078e00ff */
[----:B------:R-:W-:-:S04]  /*0290*/  SHF.L.U32 R3, R4, R3, RZ ;  /* 0x0000000304037219 */ /* 0x000fc800000006ff */
[----:B------:R-:W-:-:S05]  /*02a0*/  LOP3.LUT R2, R3, R2, RZ, 0xfc, !PT ;  /* 0x0000000203027212 */ /* 0x000fca00078efcff */
[----:B------:R0:W-:Y:S04]  /*02b0*/  ATOMS.OR RZ, [UR5], R2 ;  /* 0x00000002ffff798c */ /* 0x0001e8000b000005 */
[----:B------:R0:W-:Y:S01]  /*02c0*/  STS [UR4], R0 ;  /* 0x00000000ff007988 */ /* 0x0001e20008000804 */
[----:B------:R-:W-:Y:S05]  /*02d0*/  BRA `(.L_x_2) ;  /* 0x0000000000107947 */ /* 0x000fea0003800000 */
.L_x_1:
[----:B------:R-:W-:Y:S01]  /*02e0*/  IMAD.MOV.U32 R0, RZ, RZ, -0x1 ;  /* 0xffffffffff007424 */ /* 0x000fe200078e00ff */
[----:B------:R-:W-:-:S04]  /*02f0*/  MOV R2, 0x320 ;  /* 0x0000032000027802 */ /* 0x000fc80000000f00 */
[----:B------:R0:W-:Y:S03]  /*0300*/  STS [UR4], R0 ;  /* 0x00000000ff007988 */ /* 0x0001e60008000804 */
[----:B0-----:R-:W-:Y:S05]  /*0310*/  CALL.REL.NOINC `($__internal_1_$__cuda_sm10x_tcgen05_guardrail_trap_phase_invalid_during_alloc) ;  /* 0x000000ac00087944 */ /* 0x001fea0003c00000 */
.L_x_2:
[----:B------:R-:W-:Y:S05]  /*0320*/  WARPSYNC.ALL ;  /* 0x0000000000007948 */ /* 0x000fea0003800000 */
[----:B------:R-:W-:Y:S01]  /*0330*/  NOP ;  /* 0x0000000000007918 */ /* 0x000fe20000000000 */
.L_x_0:
[----:B------:R-:W1:Y:S01]  /*0340*/  LDC.64 R106, c[0x0][0x398] ;  /* 0x0000e600ff6a7b82 */ /* 0x000e620000000a00 */
[----:B------:R-:W2:Y:S01]  /*0350*/  S2R R5, SR_CTAID.X ;  /* 0x0000000000057919 */ /* 0x000ea20000002500 */
[----:B------:R-:W-:Y:S01]  /*0360*/  UMOV UR8, 0x400 ;  /* 0x0000040000087882 */ /* 0x000fe20000000000 */
[----:B------:R-:W3:Y:S01]  /*0370*/  LDCU UR7, c[0x0][0x3a4] ;  /* 0x00007480ff0777ac */ /* 0x000ee20008000800 */
[----:B------:R-:W-:Y:S01]  /*0380*/  PRMT R94, RZ, 0x7610, R94 ;  /* 0x00007610ff5e7816 */ /* 0x000fe2000000005e */
[----:B------:R-:W-:-:S03]  /*0390*/  UMOV UR10, 0x1 ;  /* 0x00000001000a7882 */ /* 0x000fc60000000000 */
[----:B------:R-:W4:Y:S01]  /*03a0*/  S2UR UR6, SR_CgaCtaId ;  /* 0x00000000000679c3 */ /* 0x000f220000008800 */
[----:B------:R-:W0:Y:S07]  /*03b0*/  LDCU.128 UR20, c[0x0][0x380] ;  /* 0x00007000ff1477ac */ /* 0x000e2e0008000c00 */
[----:B------:R-:W5:Y:S01]  /*03c0*/  LDC R124, c[0x0][0x3a0] ;  /* 0x0000e800ff7c7b82 */ /* 0x000f620000000800 */
[----:B01----:R-:W-:Y:S01]  /*03d0*/  VIADD R0, R107, 0xff ;  /* 0x000000ff6b007836 */ /* 0x003fe20000000000 */
[----:B------:R-:W-:-:S02]  /*03e0*/  IABS R19, R107 ;  /* 0x0000006b00137213 */ /* 0x000fc40000000000 */
[----:B------:R-:W-:Y:S02]  /*03f0*/  IABS R20, R106 ;  /* 0x0000006a00147213 */ /* 0x000fe40000000000 */
[----:B------:R-:W-:Y:S01]  /*0400*/  SHF.R.S32.HI R3, RZ, 0x1f, R0 ;  /* 0x0000001fff037819 */ /* 0x000fe20000011400 */
[----:B----4-:R-:W-:-:S03]  /*0410*/  ULEA UR8, UR6, UR8, 0x18 ;  /* 0x0000000806087291 */ /* 0x010fc6000f8ec0ff */
[----:B------:R-:W-:Y:S02]  /*0420*/  LEA.HI R3, R3, R0, RZ, 0x8 ;  /* 0x0000000003037211 */ /* 0x000fe400078f40ff */
[----:B--2---:R-:W-:Y:S01]  /*0430*/  IABS R8, R5 ;  /* 0x0000000500087213 */ /* 0x004fe20000000000 */
[----:B------:R-:W-:Y:S01]  /*0440*/  UIADD3 UR12, UPT, UPT, UR8, 0x6000, URZ ;  /* 0x00006000080c7890 */ /* 0x000fe2000fffe0ff */
[----:B------:R-:W-:-:S05]  /*0450*/  SHF.R.S32.HI R3, RZ, 0x8, R3 ;  /* 0x00000008ff037819 */ /* 0x000fca0000011403 */
[----:B------:R-:W-:-:S05]  /*0460*/  IMAD.SHL.U32 R4, R3, 0x8, RZ ;  /* 0x0000000803047824 */ /* 0x000fca00078e00ff */
[-C--:B------:R-:W-:Y:S02]  /*0470*/  IABS R7, R4.reuse ;  /* 0x0000000400077213 */ /* 0x080fe40000000000 */
[----:B------:R-:W-:Y:S02]  /*0480*/  IABS R10, R4 ;  /* 0x00000004000a7213 */ /* 0x000fe40000000000 */
[----:B------:R-:W0:Y:S08]  /*0490*/  I2F.RP R0, R7 ;  /* 0x0000000700007306 */ /* 0x000e300000209400 */
[----:B0-----:R-:W0:Y:S02]  /*04a0*/  MUFU.RCP R0, R0 ;  /* 0x0000000000007308 */ /* 0x001e240000001000 */
[----:B0-----:R-:W-:-:S02]  /*04b0*/  VIADD R2, R0, 0xffffffe ;  /* 0x0ffffffe00027836 */ /* 0x001fc40000000000 */
[----:B------:R-:W-:-:S04]  /*04c0*/  IMAD.MOV R0, RZ, RZ, -R10 ;  /* 0x000000ffff007224 */ /* 0x000fc800078e0a0a */
[----:B------:R0:W1:Y:S02]  /*04d0*/  F2I.FTZ.U32.TRUNC.NTZ R3, R2 ;  /* 0x0000000200037305 */ /* 0x000064000021f000 */
[----:B0-----:R-:W-:Y:S02]  /*04e0*/  IMAD.MOV.U32 R2, RZ, RZ, RZ ;  /* 0x000000ffff027224 */ /* 0x001fe400078e00ff */
[----:B-1----:R-:W-:-:S04]  /*04f0*/  IMAD.MOV R6, RZ, RZ, -R3 ;  /* 0x000000ffff067224 */ /* 0x002fc800078e0a03 */
[----:B------:R-:W-:Y:S02]  /*0500*/  IMAD R9, R6, R7, RZ ;  /* 0x0000000706097224 */ /* 0x000fe400078e02ff */
[----:B------:R-:W-:Y:S02]  /*0510*/  IMAD.MOV.U32 R6, RZ, RZ, R8 ;  /* 0x000000ffff067224 */ /* 0x000fe400078e0008 */
[----:B------:R-:W-:-:S06]  /*0520*/  IMAD.HI.U32 R3, R3, R9, R2 ;  /* 0x0000000903037227 */ /* 0x000fcc00078e0002 */
[----:B------:R-:W-:-:S04]  /*0530*/  IMAD.HI.U32 R3, R3, R6, RZ ;  /* 0x0000000603037227 */ /* 0x000fc800078e00ff */
[----:B------:R-:W-:Y:S01]  /*0540*/  IMAD R0, R3, R0, R6 ;  /* 0x0000000003007224 */ /* 0x000fe200078e0206 */
[----:B------:R-:W-:Y:S04]  /*0550*/  BAR.SYNC.DEFER_BLOCKING 0x0 ;  /* 0x0000000000007b1d */ /* 0x000fe80000010000 */
[----:B------:R-:W-:-:S13]  /*0560*/  ISETP.GT.U32.AND P1, PT, R7, R0, PT ;  /* 0x000000000700720c */ /* 0x000fda0003f24070 */
[----:B------:R-:W-:Y:S02]  /*0570*/  @!P1 IMAD.IADD R0, R0, 0x1, -R7 ;  /* 0x0000000100009824 */ /* 0x000fe400078e0a07 */
[----:B------:R-:W-:Y:S01]  /*0580*/  @!P1 VIADD R3, R3, 0x1 ;  /* 0x0000000103039836 */ /* 0x000fe20000000000 */
[----:B------:R-:W-:Y:S02]  /*0590*/  ISETP.NE.AND P1, PT, R4, RZ, PT ;  /* 0x000000ff0400720c */ /* 0x000fe40003f25270 */
[----:B------:R-:W-:Y:S02]  /*05a0*/  ISETP.GE.U32.AND P0, PT, R0, R7, PT ;  /* 0x000000070000720c */ /* 0x000fe40003f06070 */
[----:B------:R-:W-:-:S04]  /*05b0*/  LOP3.LUT R0, R5, R4, RZ, 0x3c, !PT ;  /* 0x0000000405007212 */ /* 0x000fc800078e3cff */
[----:B------:R-:W-:Y:S01]  /*05c0*/  ISETP.GE.AND P2, PT, R0, RZ, PT ;  /* 0x000000ff0000720c */ /* 0x000fe20003f46270 */
[----:B------:R-:W-:-:S06]  /*05d0*/  VIADD R0, R106, 0x7f ;  /* 0x0000007f6a007836 */ /* 0x000fcc0000000000 */
[----:B------:R-:W-:-:S04]  /*05e0*/  @P0 VIADD R3, R3, 0x1 ;  /* 0x0000000103030836 */ /* 0x000fc80000000000 */
[----:B------:R-:W-:Y:S01]  /*05f0*/  IMAD.MOV.U32 R2, RZ, RZ, R3 ;  /* 0x000000ffff027224 */ /* 0x000fe200078e0003 */
[----:B------:R-:W-:-:S03]  /*0600*/  SHF.R.S32.HI R3, RZ, 0x1f, R0 ;  /* 0x0000001fff037819 */ /* 0x000fc60000011400 */
[----:B------:R-:W-:Y:S01]  /*0610*/  @!P2 IMAD.MOV R2, RZ, RZ, -R2 ;  /* 0x000000ffff02a224 */ /* 0x000fe200078e0a02 */
[----:B------:R-:W-:Y:S02]  /*0620*/  @!P1 LOP3.LUT R2, RZ, R4, RZ, 0x33, !PT ;  /* 0x00000004ff029212 */ /* 0x000fe400078e33ff */
[----:B------:R-:W-:-:S03]  /*0630*/  LEA.HI R3, R3, R0, RZ, 0x7 ;  /* 0x0000000003037211 */ /* 0x000fc600078f38ff */
[----:B------:R-:W-:Y:S02]  /*0640*/  IMAD.SHL.U32 R10, R2, 0x8, RZ ;  /* 0x00000008020a7824 */ /* 0x000fe400078e00ff */
[----:B------:R-:W-:-:S03]  /*0650*/  IMAD.MOV R2, RZ, RZ, -R2 ;  /* 0x000000ffff027224 */ /* 0x000fc600078e0a02 */
[----:B------:R-:W-:Y:S01]  /*0660*/  LEA.HI.SX32 R3, R3, -R10, 0x19 ;  /* 0x8000000a03037211 */ /* 0x000fe200078fcaff */
[----:B------:R-:W-:Y:S02]  /*0670*/  IMAD R12, R4, R2, R5 ;  /* 0x00000002040c7224 */ /* 0x000fe400078e0205 */
[----:B------:R-:W-:Y:S01]  /*0680*/  IMAD.MOV.U32 R2, RZ, RZ, RZ ;  /* 0x000000ffff027224 */ /* 0x000fe200078e00ff */
[----:B------:R-:W-:Y:S02]  /*0690*/  VIMNMX R11, PT, PT, R3, 0x8, PT ;  /* 0x00000008030b7848 */ /* 0x000fe40003fe0100 */
[----:B------:R-:W-:Y:S02]  /*06a0*/  IABS R4, R12 ;  /* 0x0000000c00047213 */ /* 0x000fe40000000000 */
[----:B------:R-:W-:-:S04]  /*06b0*/  IABS R7, R11 ;  /* 0x0000000b00077213 */ /* 0x000fc80000000000 */
[----:B------:R-:W0:Y:S08]  /*06c0*/  I2F.RP R0, R7 ;  /* 0x0000000700007306 */ /* 0x000e300000209400 */
[----:B0-----:R-:W0:Y:S02]  /*06d0*/  MUFU.RCP R0, R0 ;  /* 0x0000000000007308 */ /* 0x001e240000001000 */
[----:B0-----:R-:W-:Y:S01]  /*06e0*/  VIADD R3, R0, 0xffffffe ;  /* 0x0ffffffe00037836 */ /* 0x001fe20000000000 */
[----:B------:R-:W-:-:S05]  /*06f0*/  IABS R0, R11 ;  /* 0x0000000b00007213 */ /* 0x000fca0000000000 */
[----:B------:R-:W0:Y:S01]  /*0700*/  F2I.FTZ.U32.TRUNC.NTZ R3, R3 ;  /* 0x0000000300037305 */ /* 0x000e22000021f000 */
[----:B------:R-:W-:Y:S02]  /*0710*/  IMAD.MOV R0, RZ, RZ, -R0 ;  /* 0x000000ffff007224 */ /* 0x000fe400078e0a00 */
[----:B0-----:R-:W-:-:S04]  /*0720*/  IMAD.MOV R6, RZ, RZ, -R3 ;  /* 0x000000ffff067224 */ /* 0x001fc800078e0a03 */
[----:B------:R-:W-:Y:S02]  /*0730*/  IMAD R5, R6, R7, RZ ;  /* 0x0000000706057224 */ /* 0x000fe400078e02ff */
[----:B------:R-:W0:Y:S02]  /*0740*/  I2F.RP R6, R19 ;  /* 0x0000001300067306 */ /* 0x000e240000209400 */
[----:B------:R-:W-:-:S04]  /*0750*/  IMAD.HI.U32 R2, R3, R5, R2 ;  /* 0x0000000503027227 */ /* 0x000fc800078e0002 */
[----:B------:R-:W-:Y:S02]  /*0760*/  IMAD.MOV.U32 R5, RZ, RZ, R4 ;  /* 0x000000ffff057224 */ /* 0x000fe400078e0004 */
[----:B------:R-:W1:Y:S02]  /*0770*/  I2F.RP R3, R20 ;  /* 0x0000001400037306 */ /* 0x000e640000209400 */
[----:B------:R-:W-:-:S04]  /*0780*/  IMAD.HI.U32 R2, R2, R5, RZ ;  /* 0x0000000502027227 */ /* 0x000fc800078e00ff */
[----:B------:R-:W-:Y:S02]  /*0790*/  IMAD R0, R2, R0, R5 ;  /* 0x0000000002007224 */ /* 0x000fe400078e0205 */
[----:B0-----:R-:W0:Y:S03]  /*07a0*/  MUFU.RCP R6, R6 ;  /* 0x0000000600067308 */ /* 0x001e260000001000 */
[----:B------:R-:W-:-:S05]  /*07b0*/  ISETP.GT.U32.AND P1, PT, R7, R0, PT ;  /* 0x000000000700720c */ /* 0x000fca0003f24070 */
[----:B-1----:R-:W1:Y:S08]  /*07c0*/  MUFU.RCP R3, R3 ;  /* 0x0000000300037308 */ /* 0x002e700000001000 */
[----:B------:R-:W-:Y:S02]  /*07d0*/  @!P1 IMAD.IADD R0, R0, 0x1, -R7 ;  /* 0x0000000100009824 */ /* 0x000fe400078e0a07 */
[----:B------:R-:W-:Y:S01]  /*07e0*/  @!P1 VIADD R2, R2, 0x1 ;  /* 0x0000000102029836 */ /* 0x000fe20000000000 */
[----:B------:R-:W-:-:S02]  /*07f0*/  ISETP.NE.AND P1, PT, R11, RZ, PT ;  /* 0x000000ff0b00720c */ /* 0x000fc40003f25270 */
[----:B------:R-:W-:Y:S01]  /*0800*/  ISETP.GE.U32.AND P0, PT, R0, R7, PT ;  /* 0x000000070000720c */ /* 0x000fe20003f06070 */
[----:B0-----:R-:W-:Y:S01]  /*0810*/  VIADD R7, R6, 0xffffffe ;  /* 0x0ffffffe06077836 */ /* 0x001fe20000000000 */
[----:B------:R-:W-:Y:S01]  /*0820*/  LOP3.LUT R0, R12, R11, RZ, 0x3c, !PT ;  /* 0x0000000b0c007212 */ /* 0x000fe200078e3cff */
[----:B-1----:R-:W-:Y:S01]  /*0830*/  VIADD R4, R3, 0xffffffe ;  /* 0x0ffffffe03047836 */ /* 0x002fe20000000000 */
[----:B------:R-:W-:Y:S02]  /*0840*/  SHF.R.U32.HI R3, RZ, 0x5, R132 ;  /* 0x00000005ff037819 */ /* 0x000fe40000011684 */
[----:B------:R-:W-:Y:S01]  /*0850*/  ISETP.GE.AND P2, PT, R0, RZ, PT ;  /* 0x000000ff0000720c */ /* 0x000fe20003f46270 */
[----:B------:R-:W0:Y:S01]  /*0860*/  F2I.FTZ.U32.TRUNC.NTZ R7, R7 ;  /* 0x0000000700077305 */ /* 0x000e22000021f000 */
[----:B------:R-:W-:-:S05]  /*0870*/  SGXT.U32 R3, R3, 0x3 ;  /* 0x000000030303781a */ /* 0x000fca0000000000 */
[----:B------:R-:W-:Y:S02]  /*0880*/  @P0 VIADD R2, R2, 0x1 ;  /* 0x0000000102020836 */ /* 0x000fe40000000000 */
[----:B------:R1:W2:Y:S02]  /*0890*/  F2I.FTZ.U32.TRUNC.NTZ R5, R4 ;  /* 0x0000000400057305 */ /* 0x0002a4000021f000 */
[----:B------:R-:W-:Y:S01]  /*08a0*/  IMAD.MOV.U32 R0, RZ, RZ, R2 ;  /* 0x000000ffff007224 */ /* 0x000fe200078e0002 */
[----:B------:R-:W-:-:S03]  /*08b0*/  SHF.R.U32.HI R2, RZ, 0x5, R132 ;  /* 0x00000005ff027819 */ /* 0x000fc60000011684 */
[----:B------:R-:W-:Y:S01]  /*08c0*/  @!P2 IMAD.MOV R0, RZ, RZ, -R0 ;  /* 0x000000ffff00a224 */ /* 0x000fe200078e0a00 */
[----:B------:R-:W-:Y:S01]  /*08d0*/  @!P1 LOP3.LUT R0, RZ, R11, RZ, 0x33, !PT ;  /* 0x0000000bff009212 */ /* 0x000fe200078e33ff */
[----:B0-----:R-:W-:Y:S01]  /*08e0*/  IMAD.MOV R6, RZ, RZ, -R7 ;  /* 0x000000ffff067224 */ /* 0x001fe200078e0a07 */
[----:B------:R-:W-:Y:S01]  /*08f0*/  R2UR UR11, R2 ;  /* 0x00000000020b72ca */ /* 0x000fe200000e0000 */
[----:B-1----:R-:W-:Y:S01]  /*0900*/  IMAD.MOV.U32 R4, RZ, RZ, RZ ;  /* 0x000000ffff047224 */ /* 0x002fe200078e00ff */
[----:B------:R-:W-:Y:S01]  /*0910*/  ISETP.NE.AND P2, PT, R106, RZ, PT ;  /* 0x000000ff6a00720c */ /* 0x000fe20003f45270 */
[----:B------:R-:W-:Y:S02]  /*0920*/  IMAD.SHL.U32 R2, R0, 0x100, RZ ;  /* 0x0000010000027824 */ /* 0x000fe400078e00ff */
[----:B------:R-:W-:Y:S02]  /*0930*/  IMAD.MOV R0, RZ, RZ, -R0 ;  /* 0x000000ffff007224 */ /* 0x000fe400078e0a00 */
[----:B--2---:R-:W-:Y:S01]  /*0940*/  IMAD.MOV R9, RZ, RZ, -R5 ;  /* 0x000000ffff097224 */ /* 0x004fe200078e0a05 */
[----:B------:R-:W-:Y:S01]  /*0950*/  LOP3.LUT R8, R2, R3, RZ, 0xfc, !PT ;  /* 0x0000000302087212 */ /* 0x000fe200078efcff */
[----:B------:R-:W-:-:S02]  /*0960*/  IMAD R3, R6, R19, RZ ;  /* 0x0000001306037224 */ /* 0x000fc400078e02ff */
[----:B------:R-:W-:Y:S01]  /*0970*/  IMAD.MOV.U32 R6, RZ, RZ, RZ ;  /* 0x000000ffff067224 */ /* 0x000fe200078e00ff */
[C---:B------:R-:W-:Y:S01]  /*0980*/  LOP3.LUT R25, R8.reuse, 0x8, RZ, 0xfc, !PT ;  /* 0x0000000808197812 */ /* 0x040fe200078efcff */
[----:B------:R-:W-:Y:S01]  /*0990*/  IMAD R9, R9, R20, RZ ;  /* 0x0000001409097224 */ /* 0x000fe200078e02ff */
[----:B------:R-:W-:Y:S01]  /*09a0*/  LOP3.LUT R27, R8, 0x10, RZ, 0xfc, !PT ;  /* 0x00000010081b7812 */ /* 0x000fe200078efcff */
[----:B------:R-:W-:Y:S01]  /*09b0*/  IMAD R0, R11, R0, R12 ;  /* 0x000000000b007224 */ /* 0x000fe200078e020c */
[----:B------:R-:W-:Y:S01]  /*09c0*/  IABS R11, R25 ;  /* 0x00000019000b7213 */ /* 0x000fe20000000000 */
[----:B------:R-:W-:Y:S01]  /*09d0*/  IMAD.HI.U32 R6, R7, R3, R6 ;  /* 0x0000000307067227 */ /* 0x000fe200078e0006 */
[----:B------:R-:W-:Y:S01]  /*09e0*/  LOP3.LUT R3, R132, 0x7f, RZ, 0xc0, !PT ;  /* 0x0000007f84037812 */ /* 0x000fe200078ec0ff */
[----:B------:R-:W-:Y:S01]  /*09f0*/  USHF.L.U32 UR4, UR11, 0x15, URZ ;  /* 0x000000150b047899 */ /* 0x000fe200080006ff */
[----:B------:R-:W-:Y:S01]  /*0a00*/  IABS R13, R27 ;  /* 0x0000001b000d7213 */ /* 0x000fe20000000000 */
[----:B------:R-:W-:Y:S01]  /*0a10*/  VIADD R101, R2, UR11 ;  /* 0x0000000b02657c36 */ /* 0x000fe20008000000 */
[C---:B------:R-:W-:Y:S01]  /*0a20*/  LOP3.LUT R32, R8.reuse, 0x28, RZ, 0xfc, !PT ;  /* 0x0000002808207812 */ /* 0x040fe200078efcff */
[----:B------:R-:W-:Y:S01]  /*0a30*/  IMAD.HI.U32 R4, R5, R9, R4 ;  /* 0x0000000905047227 */ /* 0x000fe200078e0004 */
[----:B------:R-:W-:Y:S01]  /*0a40*/  IABS R9, R8 ;  /* 0x0000000800097213 */ /* 0x000fe20000000000 */
[----:B------:R-:W-:Y:S01]  /*0a50*/  USHF.L.U32 UR5, UR11, 0x5, URZ ;  /* 0x000000050b057899 */ /* 0x000fe200080006ff */
[----:B------:R-:W-:Y:S01]  /*0a60*/  LOP3.LUT R29, R8, 0x20, RZ, 0xfc, !PT ;  /* 0x00000020081d7812 */ /* 0x000fe200078efcff */
[----:B------:R-:W-:Y:S01]  /*0a70*/  IMAD.IADD R0, R10, 0x1, R0 ;  /* 0x000000010a007824 */ /* 0x000fe200078e0200 */
[----:B------:R-:W-:Y:S01]  /*0a80*/  LOP3.LUT R33, R8, 0x30, RZ, 0xfc, !PT ;  /* 0x0000003008217812 */ /* 0x000fe200078efcff */
[----:B------:R-:W-:Y:S01]  /*0a90*/  VIADD R28, R101, 0x18 ;  /* 0x00000018651c7836 */ /* 0x000fe20000000000 */
[----:B------:R-:W-:Y:S01]  /*0aa0*/  IABS R14, R29 ;  /* 0x0000001d000e7213 */ /* 0x000fe20000000000 */
[----:B------:R-:W-:Y:S01]  /*0ab0*/  IMAD.HI.U32 R7, R6, R11, RZ ;  /* 0x0000000b06077227 */ /* 0x000fe200078e00ff */
[----:B------:R-:W-:Y:S01]  /*0ac0*/  IABS R15, R33 ;  /* 0x00000021000f7213 */ /* 0x000fe20000000000 */
[----:B------:R-:W-:Y:S01]  /*0ad0*/  ULOP3.LUT UR4, UR4, 0x600000, URZ, 0xc0, !UPT ;  /* 0x0060000004047892 */ /* 0x000fe2000f8ec0ff */
[----:B------:R-:W-:Y:S01]  /*0ae0*/  LOP3.LUT R38, R8, 0x40, RZ, 0xfc, !PT ;  /* 0x0000004008267812 */ /* 0x000fe200078efcff */
[----:B------:R-:W-:Y:S01]  /*0af0*/  IMAD.HI.U32 R5, R6, R9, RZ ;  /* 0x0000000906057227 */ /* 0x000fe200078e00ff */
[C---:B------:R-:W-:Y:S01]  /*0b00*/  LOP3.LUT R39, R8.reuse, 0x48, RZ, 0xfc, !PT ;  /* 0x0000004808277812 */ /* 0x040fe200078efcff */
[----:B------:R-:W-:Y:S01]  /*0b10*/  ULOP3.LUT UR5, UR5, 0x80, URZ, 0xc0, !UPT ;  /* 0x0000008005057892 */ /* 0x000fe2000f8ec0ff */
[----:B------:R-:W-:Y:S01]  /*0b20*/  LOP3.LUT R40, R8, 0x50, RZ, 0xfc, !PT ;  /* 0x0000005008287812 */ /* 0x000fe200078efcff */
[----:B------:R-:W-:Y:S01]  /*0b30*/  IMAD R0, R0, 0x80, R3 ;  /* 0x0000008000007824 */ /* 0x000fe200078e0203 */
[----:B------:R-:W-:Y:S01]  /*0b40*/  IABS R3, R28 ;  /* 0x0000001c00037213 */ /* 0x000fe20000000000 */
[----:B------:R-:W-:Y:S01]  /*0b50*/  IMAD.MOV R12, RZ, RZ, -R7 ;  /* 0x000000ffff0c7224 */ /* 0x000fe200078e0a07 */
[----:B------:R-:W-:Y:S01]  /*0b60*/  IABS R21, R39 ;  /* 0x0000002700157213 */ /* 0x000fe20000000000 */
[----:B------:R-:W-:Y:S01]  /*0b70*/  IMAD.MOV R10, RZ, RZ, -R5 ;  /* 0x000000ffff0a7224 */ /* 0x000fe200078e0a05 */
[----:B------:R-:W-:Y:S01]  /*0b80*/  IABS R22, R40 ;  /* 0x0000002800167213 */ /* 0x000fe20000000000 */
[----:B------:R-:W-:Y:S01]  /*0b90*/  IMAD R5, R19, R12, R11 ;  /* 0x0000000c13057224 */ /* 0x000fe200078e020b */
[C---:B------:R-:W-:Y:S01]  /*0ba0*/  LOP3.LUT R46, R8.reuse, 0x60, RZ, 0xfc, !PT ;  /* 0x00000060082e7812 */ /* 0x040fe200078efcff */
[----:B------:R-:W-:Y:S01]  /*0bb0*/  IMAD.MOV.U32 R11, RZ, RZ, R3 ;  /* 0x000000ffff0b7224 */ /* 0x000fe200078e0003 */
[----:B------:R-:W-:Y:S01]  /*0bc0*/  LOP3.LUT R48, R8, 0x68, RZ, 0xfc, !PT ;  /* 0x0000006808307812 */ /* 0x000fe200078efcff */
[----:B------:R-:W-:Y:S01]  /*0bd0*/  IMAD.HI.U32 R3, R6, R13, RZ ;  /* 0x0000000d06037227 */ /* 0x000fe200078e00ff */
[----:B------:R-:W-:-:S02]  /*0be0*/  LOP3.LUT R49, R8, 0x70, RZ, 0xfc, !PT ;  /* 0x0000007008317812 */ /* 0x000fc400078efcff */
[----:B------:R-:W-:Y:S01]  /*0bf0*/  IABS R30, R48 ;  /* 0x00000030001e7213 */ /* 0x000fe20000000000 */
[C---:B------:R-:W-:Y:S01]  /*0c00*/  IMAD R7, R19.reuse, R10, R9 ;  /* 0x0000000a13077224 */ /* 0x040fe200078e0209 */
[----:B------:R-:W-:Y:S01]  /*0c10*/  IABS R31, R49 ;  /* 0x00000031001f7213 */ /* 0x000fe20000000000 */
[----:B------:R-:W-:Y:S01]  /*0c20*/  IMAD.HI.U32 R9, R6, R11, RZ ;  /* 0x0000000b06097227 */ /* 0x000fe200078e00ff */
[C---:B------:R-:W-:Y:S02]  /*0c30*/  LOP3.LUT R59, R8.reuse, 0x88, RZ, 0xfc, !PT ;  /* 0x00000088083b7812 */ /* 0x040fe400078efcff */
[C---:B------:R-:W-:Y:S01]  /*0c40*/  LOP3.LUT R63, R8.reuse, 0x90, RZ, 0xfc, !PT ;  /* 0x00000090083f7812 */ /* 0x040fe200078efcff */
[----:B------:R-:W-:Y:S01]  /*0c50*/  IMAD.MOV R10, RZ, RZ, -R3 ;  /* 0x000000ffff0a7224 */ /* 0x000fe200078e0a03 */
[----:B------:R-:W-:Y:S01]  /*0c60*/  IABS R3, R32 ;  /* 0x0000002000037213 */ /* 0x000fe20000000000 */
[----:B------:R-:W-:Y:S01]  /*0c70*/  IMAD.MOV R12, RZ, RZ, -R9 ;  /* 0x000000ffff0c7224 */ /* 0x000fe200078e0a09 */
[----:B------:R-:W-:Y:S01]  /*0c80*/  IABS R36, R59 ;  /* 0x0000003b00247213 */ /* 0x000fe20000000000 */
[----:B------:R-:W-:Y:S01]  /*0c90*/  IMAD R9, R19, R10, R13 ;  /* 0x0000000a13097224 */ /* 0x000fe200078e020d */
[----:B------:R-:W-:Y:S01]  /*0ca0*/  IABS R42, R63 ;  /* 0x0000003f002a7213 */ /* 0x000fe20000000000 */
[----:B------:R-:W-:Y:S01]  /*0cb0*/  IMAD.MOV.U32 R13, RZ, RZ, R3 ;  /* 0x000000ffff0d7224 */ /* 0x000fe200078e0003 */
[----:B------:R-:W-:Y:S01]  /*0cc0*/  LOP3.LUT R67, R8, 0xa0, RZ, 0xfc, !PT ;  /* 0x000000a008437812 */ /* 0x000fe200078efcff */
[----:B------:R-:W-:Y:S01]  /*0cd0*/  IMAD.HI.U32 R3, R6, R14, RZ ;  /* 0x0000000e06037227 */ /* 0x000fe200078e00ff */
[----:B------:R-:W-:-:S02]  /*0ce0*/  LOP3.LUT R71, R8, 0xb0, RZ, 0xfc, !PT ;  /* 0x000000b008477812 */ /* 0x000fc400078efcff */
[----:B------:R-:W-:Y:S01]  /*0cf0*/  IABS R98, R67 ;  /* 0x0000004300627213 */ /* 0x000fe20000000000 */
[----:B------:R-:W-:Y:S01]  /*0d00*/  IMAD R10, R19, R12, R11 ;  /* 0x0000000c130a7224 */ /* 0x000fe200078e020b */
[----:B------:R-:W-:Y:S01]  /*0d10*/  IABS R104, R71 ;  /* 0x0000004700687213 */ /* 0x000fe20000000000 */
[----:B------:R-:W-:Y:S01]  /*0d20*/  IMAD.HI.U32 R11, R6, R13, RZ ;  /* 0x0000000d060b7227 */ /* 0x000fe200078e00ff */
[C---:B------:R-:W-:Y:S02]  /*0d30*/  LOP3.LUT R75, R8.reuse, 0xc0, RZ, 0xfc, !PT ;  /* 0x000000c0084b7812 */ /* 0x040fe400078efcff */
[----:B------:R-:W-:Y:S01]  /*0d40*/  LOP3.LUT R81, R8, 0xe0, RZ, 0xfc, !PT ;  /* 0x000000e008517812 */ /* 0x000fe200078efcff */
[----:B------:R-:W-:Y:S01]  /*0d50*/  IMAD.MOV R3, RZ, RZ, -R3 ;  /* 0x000000ffff037224 */ /* 0x000fe200078e0a03 */
[----:B------:R-:W-:Y:S01]  /*0d60*/  IABS R50, R75 ;  /* 0x0000004b00327213 */ /* 0x000fe20000000000 */
[----:B------:R-:W-:Y:S01]  /*0d70*/  IMAD.HI.U32 R12, R6, R15, RZ ;  /* 0x0000000f060c7227 */ /* 0x000fe200078e00ff */
[----:B------:R-:W-:-:S02]  /*0d80*/  IABS R96, R81 ;  /* 0x0000005100607213 */ /* 0x000fc40000000000 */
[----:B------:R-:W-:Y:S01]  /*0d90*/  LOP3.LUT R61, R8, 0xe8, RZ, 0xfc, !PT ;  /* 0x000000e8083d7812 */ /* 0x000fe200078efcff */
[----:B------:R-:W-:Y:S01]  /*0da0*/  VIADD R37, R101, 0x38 ;  /* 0x0000003865257836 */ /* 0x000fe20000000000 */
[----:B------:R-:W-:Y:S01]  /*0db0*/  ISETP.GE.AND P1, PT, R0, RZ, PT ;  /* 0x000000ff0000720c */ /* 0x000fe20003f26270 */
[----:B------:R-:W-:Y:S01]  /*0dc0*/  IMAD.MOV R16, RZ, RZ, -R11 ;  /* 0x000000ffff107224 */ /* 0x000fe200078e0a0b */
[----:B------:R-:W-:Y:S01]  /*0dd0*/  IABS R97, R61 ;  /* 0x0000003d00617213 */ /* 0x000fe20000000000 */
[C---:B------:R-:W-:Y:S01]  /*0de0*/  IMAD R11, R19.reuse, R3, R14 ;  /* 0x00000003130b7224 */ /* 0x040fe200078e020e */
[----:B------:R-:W-:Y:S01]  /*0df0*/  IABS R3, R38 ;  /* 0x0000002600037213 */ /* 0x000fe20000000000 */
[----:B------:R-:W-:Y:S01]  /*0e00*/  IMAD.MOV R18, RZ, RZ, -R12 ;  /* 0x000000ffff127224 */ /* 0x000fe200078e0a0c */
[----:B------:R-:W-:Y:S01]  /*0e10*/  IABS R17, R37 ;  /* 0x0000002500117213 */ /* 0x000fe20000000000 */
[C---:B------:R-:W-:Y:S01]  /*0e20*/  IMAD R12, R19.reuse, R16, R13 ;  /* 0x00000010130c7224 */ /* 0x040fe200078e020d */
[C---:B------:R-:W-:Y:S01]  /*0e30*/  ISETP.GT.U32.AND P4, PT, R19.reuse, R5, PT ;  /* 0x000000051300720c */ /* 0x040fe20003f84070 */
[C---:B------:R-:W-:Y:S01]  /*0e40*/  IMAD R13, R19.reuse, R18, R15 ;  /* 0x00000012130d7224 */ /* 0x040fe200078e020f */
[C---:B------:R-:W-:Y:S01]  /*0e50*/  ISETP.GT.U32.AND P5, PT, R19.reuse, R10, PT ;  /* 0x0000000a1300720c */ /* 0x040fe20003fa4070 */
[----:B------:R-:W-:Y:S01]  /*0e60*/  IMAD.MOV.U32 R15, RZ, RZ, R3 ;  /* 0x000000ffff0f7224 */ /* 0x000fe200078e0003 */
[----:B------:R-:W-:Y:S01]  /*0e70*/  ISETP.GT.U32.AND P3, PT, R19, R11, PT ;  /* 0x0000000b1300720c */ /* 0x000fe20003f64070 */
[----:B------:R-:W-:Y:S01]  /*0e80*/  IMAD.HI.U32 R3, R6, R17, RZ ;  /* 0x0000001106037227 */ /* 0x000fe200078e00ff */
[----:B------:R-:W-:-:S02]  /*0e90*/  LOP3.LUT R57, R8, 0x80, RZ, 0xfc, !PT ;  /* 0x0000008008397812 */ /* 0x000fc400078efcff */
[----:B------:R-:W-:Y:S01]  /*0ea0*/  LOP3.LUT R69, R8, 0xa8, RZ, 0xfc, !PT ;  /* 0x000000a808457812 */ /* 0x000fe200078efcff */
[----:B------:R-:W-:Y:S01]  /*0eb0*/  IMAD.HI.U32 R14, R6, R15, RZ ;  /* 0x0000000f060e7227 */ /* 0x000fe200078e00ff */
[----:B------:R-:W-:Y:S02]  /*0ec0*/  IABS R35, R57 ;  /* 0x0000003900237213 */ /* 0x000fe40000000000 */
[----:B------:R-:W-:Y:S01]  /*0ed0*/  IABS R102, R69 ;  /* 0x0000004500667213 */ /* 0x000fe20000000000 */
[----:B------:R-:W-:Y:S01]  /*0ee0*/  VIADD R44, R101, 0x58 ;  /* 0x00000058652c7836 */ /* 0x000fe20000000000 */
[C---:B------:R-:W-:Y:S01]  /*0ef0*/  LOP3.LUT R77, R8.reuse, 0xc8, RZ, 0xfc, !PT ;  /* 0x000000c8084d7812 */ /* 0x040fe200078efcff */
[----:B------:R-:W-:Y:S01]  /*0f00*/  IMAD.MOV R16, RZ, RZ, -R3 ;  /* 0x000000ffff107224 */ /* 0x000fe200078e0a03 */
[----:B------:R-:W-:Y:S01]  /*0f10*/  LOP3.LUT R79, R8, 0xd0, RZ, 0xfc, !PT ;  /* 0x000000d0084f7812 */ /* 0x000fe200078efcff */
[----:B------:R-:W-:Y:S01]  /*0f20*/  IMAD.MOV R18, RZ, RZ, -R14 ;  /* 0x000000ffff127224 */ /* 0x000fe200078e0a0e */
[----:B------:R-:W-:Y:S01]  /*0f30*/  IABS R23, R44 ;  /* 0x0000002c00177213 */ /* 0x000fe20000000000 */
[----:B------:R-:W-:Y:S01]  /*0f40*/  IMAD R14, R19, R16, R17 ;  /* 0x00000010130e7224 */ /* 0x000fe200078e0211 */
[----:B------:R-:W-:Y:S01]  /*0f50*/  IABS R108, R77 ;  /* 0x0000004d006c7213 */ /* 0x000fe20000000000 */
[----:B------:R-:W-:Y:S01]  /*0f60*/  IMAD.HI.U32 R3, R6, R21, RZ ;  /* 0x0000001506037227 */ /* 0x000fe200078e00ff */
[----:B------:R-:W-:-:S02]  /*0f70*/  IABS R110, R79 ;  /* 0x0000004f006e7213 */ /* 0x000fc40000000000 */
[----:B------:R-:W-:Y:S01]  /*0f80*/  LOP3.LUT R111, R8, 0xf0, RZ, 0xfc, !PT ;  /* 0x000000f0086f7812 */ /* 0x000fe200078efcff */
[----:B------:R-:W-:Y:S02]  /*0f90*/  IMAD R16, R19, R18, R15 ;  /* 0x0000001213107224 */ /* 0x000fe400078e020f */
[----:B------:R-:W-:Y:S01]  /*0fa0*/  IMAD.HI.U32 R15, R6, R22, RZ ;  /* 0x00000016060f7227 */ /* 0x000fe200078e00ff */
[----:B------:R-:W-:-:S03]  /*0fb0*/  IABS R99, R111 ;  /* 0x0000006f00637213 */ /* 0x000fc60000000000 */
[----:B------:R-:W-:-:S04]  /*0fc0*/  IMAD.HI.U32 R17, R6, R23, RZ ;  /* 0x0000001706117227 */ /* 0x000fc800078e00ff */
[----:B------:R-:W-:Y:S01]  /*0fd0*/  IMAD.MOV R18, RZ, RZ, -R3 ;  /* 0x000000ffff127224 */ /* 0x000fe200078e0a03 */
[----:B------:R-:W-:Y:S01]  /*0fe0*/  IABS R3, R46 ;  /* 0x0000002e00037213 */ /* 0x000fe20000000000 */
[----:B------:R-:W-:Y:S02]  /*0ff0*/  IMAD.MOV R15, RZ, RZ, -R15 ;  /* 0x000000ffff0f7224 */ /* 0x000fe400078e0a0f */
[----:B------:R-:W-:Y:S02]  /*1000*/  IMAD.MOV R24, RZ, RZ, -R17 ;  /* 0x000000ffff187224 */ /* 0x000fe400078e0a11 */
[C---:B------:R-:W-:Y:S01]  /*1010*/  IMAD R17, R19.reuse, R18, R21 ;  /* 0x0000001213117224 */ /* 0x040fe200078e0215 */
[----:B------:R-:W-:Y:S01]  /*1020*/  IABS R21, R0 ;  /* 0x0000000000157213 */ /* 0x000fe20000000000 */
[----:B------:R-:W-:Y:S02]  /*1030*/  IMAD.MOV.U32 R18, RZ, RZ, R3 ;  /* 0x000000ffff127224 */ /* 0x000fe400078e0003 */
[----:B------:R-:W-:-:S02]  /*1040*/  IMAD R22, R19, R15, R22 ;  /* 0x0000000f13167224 */ /* 0x000fc400078e0216 */
[----:B------:R-:W-:Y:S02]  /*1050*/  VIADD R55, R101, 0x78 ;  /* 0x0000007865377836 */ /* 0x000fe40000000000 */
[----:B------:R-:W-:-:S03]  /*1060*/  IMAD.HI.U32 R15, R6, R30, RZ ;  /* 0x0000001e060f7227 */ /* 0x000fc600078e00ff */
[----:B------:R-:W-:Y:S01]  /*1070*/  IABS R34, R55 ;  /* 0x0000003700227213 */ /* 0x000fe20000000000 */
[----:B------:R-:W-:-:S04]  /*1080*/  IMAD.HI.U32 R3, R6, R18, RZ ;  /* 0x0000001206037227 */ /* 0x000fc800078e00ff */
[----:B------:R-:W-:Y:S02]  /*1090*/  IMAD.MOV R15, RZ, RZ, -R15 ;  /* 0x000000ffff0f7224 */ /* 0x000fe400078e0a0f */
[----:B------:R-:W-:Y:S02]  /*10a0*/  IMAD.MOV R3, RZ, RZ, -R3 ;  /* 0x000000ffff037224 */ /* 0x000fe400078e0a03 */
[----:B------:R-:W-:Y:S02]  /*10b0*/  IMAD R30, R19, R15, R30 ;  /* 0x0000000f131e7224 */ /* 0x000fe400078e021e */
[----:B------:R-:W-:-:S04]  /*10c0*/  IMAD.HI.U32 R15, R6, R34, RZ ;  /* 0x00000022060f7227 */ /* 0x000fc800078e00ff */
[C---:B------:R-:W-:Y:S02]  /*10d0*/  IMAD R23, R19.reuse, R24, R23 ;  /* 0x0000001813177224 */ /* 0x040fe400078e0217 */
[----:B------:R-:W-:Y:S02]  /*10e0*/  IMAD R24, R19, R3, R18 ;  /* 0x0000000313187224 */ /* 0x000fe400078e0212 */
[----:B------:R-:W-:-:S04]  /*10f0*/  IMAD.HI.U32 R3, R6, R31, RZ ;  /* 0x0000001f06037227 */ /* 0x000fc800078e00ff */
[----:B------:R-:W-:Y:S02]  /*1100*/  IMAD.MOV R15, RZ, RZ, -R15 ;  /* 0x000000ffff0f7224 */ /* 0x000fe400078e0a0f */
[----:B------:R-:W-:Y:S02]  /*1110*/  IMAD.MOV R26, RZ, RZ, -R3 ;  /* 0x000000ffff1a7224 */ /* 0x000fe400078e0a03 */
[----:B------:R-:W-:Y:S02]  /*1120*/  VIADD R65, R101, 0x98 ;  /* 0x0000009865417836 */ /* 0x000fe40000000000 */
[----:B------:R-:W-:Y:S02]  /*1130*/  IMAD R34, R19, R15, R34 ;  /* 0x0000000f13227224 */ /* 0x000fe400078e0222 */
[----:B------:R-:W-:Y:S01]  /*1140*/  IMAD.HI.U32 R3, R6, R36, RZ ;  /* 0x0000002406037227 */ /* 0x000fe200078e00ff */
[----:B------:R-:W-:-:S03]  /*1150*/  IABS R43, R65 ;  /* 0x00000041002b7213 */ /* 0x000fc60000000000 */
[----:B------:R-:W-:-:S04]  /*1160*/  IMAD.HI.U32 R15, R6, R42, RZ ;  /* 0x0000002a060f7227 */ /* 0x000fc800078e00ff */
[----:B------:R-:W-:Y:S02]  /*1170*/  IMAD.MOV R3, RZ, RZ, -R3 ;  /* 0x000000ffff037224 */ /* 0x000fe400078e0a03 */
[----:B------:R-:W-:Y:S02]  /*1180*/  IMAD.MOV R15, RZ, RZ, -R15 ;  /* 0x000000ffff0f7224 */ /* 0x000fe400078e0a0f */
[----:B------:R-:W-:Y:S02]  /*1190*/  IMAD R36, R19, R3, R36 ;  /* 0x0000000313247224 */ /* 0x000fe400078e0224 */
[----:B------:R-:W-:-:S04]  /*11a0*/  IMAD.HI.U32 R3, R6, R43, RZ ;  /* 0x0000002b06037227 */ /* 0x000fc800078e00ff */
[----:B------:R-:W-:Y:S02]  /*11b0*/  IMAD R42, R19, R15, R42 ;  /* 0x0000000f132a7224 */ /* 0x000fe400078e022a */
[----:B------:R-:W-:-:S04]  /*11c0*/  IMAD.HI.U32 R15, R6, R98, RZ ;  /* 0x00000062060f7227 */ /* 0x000fc800078e00ff */
[C---:B------:R-:W-:Y:S02]  /*11d0*/  IMAD R31, R19.reuse, R26, R31 ;  /* 0x0000001a131f7224 */ /* 0x040fe400078e021f */
[----:B------:R-:W-:Y:S02]  /*11e0*/  IMAD.MOV R26, RZ, RZ, -R3 ;  /* 0x000000ffff1a7224 */ /* 0x000fe400078e0a03 */
[----:B------:R-:W-:Y:S02]  /*11f0*/  IMAD.MOV R3, RZ, RZ, -R15 ;  /* 0x000000ffff037224 */ /* 0x000fe400078e0a0f */
[----:B------:R-:W-:Y:S02]  /*1200*/  IMAD.MOV.U32 R15, RZ, RZ, R21 ;  /* 0x000000ffff0f7224 */ /* 0x000fe400078e0015 */
[----:B------:R-:W-:Y:S02]  /*1210*/  IMAD R98, R19, R3, R98 ;  /* 0x0000000313627224 */ /* 0x000fe400078e0262 */
[----:B------:R-:W-:-:S04]  /*1220*/  IMAD.HI.U32 R3, R6, R104, RZ ;  /* 0x0000006806037227 */ /* 0x000fc800078e00ff */
[----:B------:R-:W-:-:S04]  /*1230*/  IMAD.HI.U32 R4, R4, R15, RZ ;  /* 0x0000000f04047227 */ /* 0x000fc800078e00ff */
[----:B------:R-:W-:Y:S02]  /*1240*/  IMAD.MOV R3, RZ, RZ, -R3 ;  /* 0x000000ffff037224 */ /* 0x000fe400078e0a03 */
[----:B------:R-:W-:Y:S02]  /*1250*/  IMAD.MOV R4, RZ, RZ, -R4 ;  /* 0x000000ffff047224 */ /* 0x000fe400078e0a04 */
[----:B------:R-:W-:Y:S02]  /*1260*/  IMAD R104, R19, R3, R104 ;  /* 0x0000000313687224 */ /* 0x000fe400078e0268 */
[----:B------:R-:W-:Y:S02]  /*1270*/  IMAD R3, R20, R4, R15 ;  /* 0x0000000414037224 */ /* 0x000fe400078e020f */
[----:B------:R-:W-:-:S03]  /*1280*/  IMAD.HI.U32 R15, R6, R50, RZ ;  /* 0x00000032060f7227 */ /* 0x000fc600078e00ff */
[----:B------:R-:W-:Y:S01]  /*1290*/  ISETP.GT.U32.AND P0, PT, R20, R3, PT ;  /* 0x000000031400720c */ /* 0x000fe20003f04070 */
[----:B------:R-:W-:Y:S02]  /*12a0*/  IMAD.MOV R15, RZ, RZ, -R15 ;  /* 0x000000ffff0f7224 */ /* 0x000fe400078e0a0f */
[----:B------:R-:W-:Y:S01]  /*12b0*/  @!P4 IMAD.IADD R5, R5, 0x1, -R19 ;  /* 0x000000010505c824 */ /* 0x000fe200078e0a13 */
[C---:B------:R-:W-:Y:S01]  /*12c0*/  ISETP.GT.U32.AND P4, PT, R19.reuse, R14, PT ;  /* 0x0000000e1300720c */ /* 0x040fe20003f84070 */
[C---:B------:R-:W-:Y:S02]  /*12d0*/  IMAD R50, R19.reuse, R15, R50 ;  /* 0x0000000f13327224 */ /* 0x040fe400078e0232 */
[----:B------:R-:W-:Y:S01]  /*12e0*/  IMAD.HI.U32 R15, R6, R96, RZ ;  /* 0x00000060060f7227 */ /* 0x000fe200078e00ff */
[----:B------:R-:W-:-:S03]  /*12f0*/  ISETP.GT.U32.AND P6, PT, R19, R5, PT ;  /* 0x000000051300720c */ /* 0x000fc60003fc4070 */
[----:B------:R-:W-:Y:S02]  /*1300*/  IMAD.MOV R15, RZ, RZ, -R15 ;  /* 0x000000ffff0f7224 */ /* 0x000fe400078e0a0f */
[----:B------:R-:W-:Y:S02]  /*1310*/  @!P0 IMAD.IADD R3, R3, 0x1, -R20 ;  /* 0x0000000103038824 */ /* 0x000fe400078e0a14 */
[----:B------:R-:W-:Y:S02]  /*1320*/  IMAD R96, R19, R15, R96 ;  /* 0x0000000f13607224 */ /* 0x000fe400078e0260 */
[----:B------:R-:W-:Y:S01]  /*1330*/  IMAD.HI.U32 R15, R6, R97, RZ ;  /* 0x00000061060f7227 */ /* 0x000fe200078e00ff */
[----:B------:R-:W-:-:S03]  /*1340*/  ISETP.GT.U32.AND P0, PT, R20, R3, PT ;  /* 0x000000031400720c */ /* 0x000fc60003f04070 */
[--C-:B------:R-:W-:Y:S02]  /*1350*/  @!P5 IMAD.IADD R10, R10, 0x1, -R19.reuse ;  /* 0x000000010a0ad824 */ /* 0x100fe400078e0a13 */
[--C-:B------:R-:W-:Y:S02]  /*1360*/  @!P3 IMAD.IADD R11, R11, 0x1, -R19.reuse ;  /* 0x000000010b0bb824 */ /* 0x100fe400078e0a13 */
[--C-:B------:R-:W-:Y:S01]  /*1370*/  @!P4 IMAD.IADD R14, R14, 0x1, -R19.reuse ;  /* 0x000000010e0ec824 */ /* 0x100fe200078e0a13 */
[----:B------:R-:W-:Y:S01]  /*1380*/  ISETP.GT.U32.AND P3, PT, R19, R10, PT ;  /* 0x0000000a1300720c */ /* 0x000fe20003f64070 */
[----:B------:R-:W-:Y:S01]  /*1390*/  @!P6 IMAD.IADD R5, R5, 0x1, -R19 ;  /* 0x000000010505e824 */ /* 0x000fe200078e0a13 */
[C---:B------:R-:W-:Y:S01]  /*13a0*/  ISETP.GT.U32.AND P5, PT, R19.reuse, R11, PT ;  /* 0x0000000b1300720c */ /* 0x040fe20003fa4070 */
[----:B------:R-:W-:Y:S01]  /*13b0*/  IMAD.HI.U32 R18, R6, R35, RZ ;  /* 0x0000002306127227 */ /* 0x000fe200078e00ff */
[----:B------:R-:W-:-:S03]  /*13c0*/  ISETP.GT.U32.AND P6, PT, R19, R14, PT ;  /* 0x0000000e1300720c */ /* 0x000fc60003fc4070 */
[----:B------:R-:W-:Y:S01]  /*13d0*/  @!P0 IMAD.IADD R3, R3, 0x1, -R20 ;  /* 0x0000000103038824 */ /* 0x000fe200078e0a14 */
[C---:B------:R-:W-:Y:S01]  /*13e0*/  ISETP.GT.U32.AND P0, PT, R19.reuse, R9, PT ;  /* 0x000000091300720c */ /* 0x040fe20003f04070 */
[----:B------:R-:W-:Y:S02]  /*13f0*/  IMAD.MOV R20, RZ, RZ, -R15 ;  /* 0x000000ffff147224 */ /* 0x000fe400078e0a0f */
[----:B------:R-:W-:Y:S02]  /*1400*/  IMAD.MOV.U32 R15, RZ, RZ, R3 ;  /* 0x000000ffff0f7224 */ /* 0x000fe400078e0003 */
[----:B------:R-:W-:Y:S01]  /*1410*/  @!P3 IMAD.IADD R10, R10, 0x1, -R19 ;  /* 0x000000010a0ab824 */ /* 0x000fe200078e0a13 */
[C---:B------:R-:W-:Y:S01]  /*1420*/  ISETP.GT.U32.AND P3, PT, R19.reuse, R22, PT ;  /* 0x000000161300720c */ /* 0x040fe20003f64070 */
[----:B------:R-:W-:Y:S01]  /*1430*/  @!P1 IMAD.MOV R15, RZ, RZ, -R15 ;  /* 0x000000ffff0f9224 */ /* 0x000fe200078e0a0f */
[----:B------:R-:W-:Y:S01]  /*1440*/  ISETP.GT.U32.AND P1, PT, R19, R12, PT ;  /* 0x0000000c1300720c */ /* 0x000fe20003f24070 */
[----:B------:R-:W-:Y:S01]  /*1450*/  IMAD.MOV R18, RZ, RZ, -R18 ;  /* 0x000000ffff127224 */ /* 0x000fe200078e0a12 */
[----:B------:R-:W-:Y:S01]  /*1460*/  @!P2 LOP3.LUT R15, RZ, R106, RZ, 0x33, !PT ;  /* 0x0000006aff0fa212 */ /* 0x000fe200078e33ff */
[--C-:B------:R-:W-:Y:S01]  /*1470*/  @!P5 IMAD.IADD R11, R11, 0x1, -R19.reuse ;  /* 0x000000010b0bd824 */ /* 0x100fe200078e0a13 */
[----:B------:R-:W-:Y:S01]  /*1480*/  ISETP.GT.U32.AND P2, PT, R19, R13, PT ;  /* 0x0000000d1300720c */ /* 0x000fe20003f44070 */
[----:B------:R-:W-:Y:S01]  /*1490*/  @!P0 IMAD.IADD R9, R9, 0x1, -R19 ;  /* 0x0000000109098824 */ /* 0x000fe200078e0a13 */
[----:B------:R-:W0:Y:S01]  /*14a0*/  LDS R3, [UR8] ;  /* 0x00000008ff037984 */ /* 0x000e220008000800 */
[----:B------:R-:W-:-:S02]  /*14b0*/  IMAD R35, R19, R18, R35 ;  /* 0x0000001213237224 */ /* 0x000fc400078e0223 */
[--C-:B------:R-:W-:Y:S01]  /*14c0*/  @!P6 IMAD.IADD R14, R14, 0x1, -R19.reuse ;  /* 0x000000010e0ee824 */ /* 0x100fe200078e0a13 */
[C---:B------:R-:W-:Y:S01]  /*14d0*/  ISETP.GT.U32.AND P0, PT, R19.reuse, R9, PT ;  /* 0x000000091300720c */ /* 0x040fe20003f04070 */
[--C-:B------:R-:W-:Y:S01]  /*14e0*/  @!P3 IMAD.IADD R22, R22, 0x1, -R19.reuse ;  /* 0x000000011616b824 */ /* 0x100fe200078e0a13 */
[C---:B------:R-:W-:Y:S01]  /*14f0*/  ISETP.GT.U32.AND P3, PT, R19.reuse, R34, PT ;  /* 0x000000221300720c */ /* 0x040fe20003f64070 */
[--C-:B------:R-:W-:Y:S01]  /*1500*/  @!P1 IMAD.IADD R12, R12, 0x1, -R19.reuse ;  /* 0x000000010c0c9824 */ /* 0x100fe200078e0a13 */
[----:B------:R-:W-:Y:S01]  /*1510*/  ISETP.GT.U32.AND P1, PT, R19, R16, PT ;  /* 0x000000101300720c */ /* 0x000fe20003f24070 */
[----:B------:R-:W-:Y:S02]  /*1520*/  VIADD R73, R101, 0xb8 ;  /* 0x000000b865497836 */ /* 0x000fe40000000000 */
[----:B------:R-:W-:Y:S01]  /*1530*/  @!P2 IMAD.IADD R13, R13, 0x1, -R19 ;  /* 0x000000010d0da824 */ /* 0x000fe200078e0a13 */
[C---:B------:R-:W-:Y:S01]  /*1540*/  ISETP.GT.U32.AND P2, PT, R19.reuse, R12, PT ;  /* 0x0000000c1300720c */ /* 0x040fe20003f44070 */
[C---:B------:R-:W-:Y:S01]  /*1550*/  IMAD R43, R19.reuse, R26, R43 ;  /* 0x0000001a132b7224 */ /* 0x040fe200078e022b */
[----:B------:R-:W-:Y:S01]  /*1560*/  IABS R105, R73 ;  /* 0x0000004900697213 */ /* 0x000fe20000000000 */
[----:B------:R-:W-:Y:S01]  /*1570*/  IMAD.HI.U32 R18, R6, R102, RZ ;  /* 0x0000006606127227 */ /* 0x000fe200078e00ff */
[----:B------:R-:W-:-:S03]  /*1580*/  ISETP.GT.U32.AND P4, PT, R19, R13, PT ;  /* 0x0000000d1300720c */ /* 0x000fc60003f84070 */
[--C-:B------:R-:W-:Y:S01]  /*1590*/  @!P0 IMAD.IADD R9, R9, 0x1, -R19.reuse ;  /* 0x0000000109098824 */ /* 0x100fe200078e0a13 */
[C---:B------:R-:W-:Y:S01]  /*15a0*/  ISETP.GT.U32.AND P0, PT, R19.reuse, R17, PT ;  /* 0x000000111300720c */ /* 0x040fe20003f04070 */
[--C-:B------:R-:W-:Y:S01]  /*15b0*/  @!P1 IMAD.IADD R16, R16, 0x1, -R19.reuse ;  /* 0x0000000110109824 */ /* 0x100fe200078e0a13 */
[C---:B------:R-:W-:Y:S01]  /*15c0*/  ISETP.GT.U32.AND P1, PT, R19.reuse, R23, PT ;  /* 0x000000171300720c */ /* 0x040fe20003f24070 */
[--C-:B------:R-:W-:Y:S02]  /*15d0*/  @!P3 IMAD.IADD R34, R34, 0x1, -R19.reuse ;  /* 0x000000012222b824 */ /* 0x100fe400078e0a13 */
[--C-:B------:R-:W-:Y:S01]  /*15e0*/  @!P2 IMAD.IADD R12, R12, 0x1, -R19.reuse ;  /* 0x000000010c0ca824 */ /* 0x100fe200078e0a13 */
[C---:B------:R-:W-:Y:S01]  /*15f0*/  ISETP.GT.U32.AND P2, PT, R19.reuse, R24, PT ;  /* 0x000000181300720c */ /* 0x040fe20003f44070 */
[----:B------:R-:W-:Y:S01]  /*1600*/  IMAD.MOV R18, RZ, RZ, -R18 ;  /* 0x000000ffff127224 */ /* 0x000fe200078e0a12 */
[----:B------:R-:W-:Y:S01]  /*1610*/  ISETP.GT.U32.AND P5, PT, R19, R16, PT ;  /* 0x000000101300720c */ /* 0x000fe20003fa4070 */
[----:B------:R-:W-:Y:S01]  /*1620*/  @!P4 IMAD.IADD R13, R13, 0x1, -R19 ;  /* 0x000000010d0dc824 */ /* 0x000fe200078e0a13 */
[----:B------:R-:W-:Y:S01]  /*1630*/  ISETP.GT.U32.AND P4, PT, R19, R30, PT ;  /* 0x0000001e1300720c */ /* 0x000fe20003f84070 */
[----:B------:R-:W-:-:S04]  /*1640*/  IMAD.HI.U32 R4, R6, R105, RZ ;  /* 0x0000006906047227 */ /* 0x000fc800078e00ff */
[--C-:B------:R-:W-:Y:S01]  /*1650*/  @!P0 IMAD.IADD R17, R17, 0x1, -R19.reuse ;  /* 0x0000000111118824 */ /* 0x100fe200078e0a13 */
[----:B------:R-:W-:Y:S01]  /*1660*/  ISETP.GT.U32.AND P0, PT, R19, R31, PT ;  /* 0x0000001f1300720c */ /* 0x000fe20003f04070 */
[--C-:B------:R-:W-:Y:S01]  /*1670*/  @!P1 IMAD.IADD R23, R23, 0x1, -R19.reuse ;  /* 0x0000000117179824 */ /* 0x100fe200078e0a13 */
[C---:B------:R-:W-:Y:S01]  /*1680*/  ISETP.GT.U32.AND P1, PT, R19.reuse, R35, PT ;  /* 0x000000231300720c */ /* 0x040fe20003f24070 */
[--C-:B------:R-:W-:Y:S01]  /*1690*/  @!P2 IMAD.IADD R24, R24, 0x1, -R19.reuse ;  /* 0x000000011818a824 */ /* 0x100fe200078e0a13 */
[C---:B------:R-:W-:Y:S01]  /*16a0*/  ISETP.GT.U32.AND P6, PT, R19.reuse, R17, PT ;  /* 0x000000111300720c */ /* 0x040fe20003fc4070 */
[--C-:B------:R-:W-:Y:S01]  /*16b0*/  @!P5 IMAD.IADD R16, R16, 0x1, -R19.reuse ;  /* 0x000000011010d824 */ /* 0x100fe200078e0a13 */
[C---:B------:R-:W-:Y:S01]  /*16c0*/  ISETP.GT.U32.AND P2, PT, R19.reuse, R23, PT ;  /* 0x000000171300720c */ /* 0x040fe20003f44070 */
[--C-:B------:R-:W-:Y:S01]  /*16d0*/  @!P4 IMAD.IADD R30, R30, 0x1, -R19.reuse ;  /* 0x000000011e1ec824 */ /* 0x100fe200078e0a13 */
[C---:B------:R-:W-:Y:S01]  /*16e0*/  ISETP.GT.U32.AND P4, PT, R19.reuse, R24, PT ;  /* 0x000000181300720c */ /* 0x040fe20003f84070 */
[C---:B------:R-:W-:Y:S01]  /*16f0*/  IMAD R102, R19.reuse, R18, R102 ;  /* 0x0000001213667224 */ /* 0x040fe200078e0266 */
[----:B------:R-:W-:Y:S01]  /*1700*/  ISETP.GT.U32.AND P5, PT, R19, R22, PT ;  /* 0x000000161300720c */ /* 0x000fe20003fa4070 */
[----:B------:R-:W-:Y:S01]  /*1710*/  IMAD.MOV R4, RZ, RZ, -R4 ;  /* 0x000000ffff047224 */ /* 0x000fe200078e0a04 */
[----:B0-----:R-:W-:Y:S01]  /*1720*/  R2UR UR18, R3 ;  /* 0x00000000031272ca */ /* 0x001fe200000e0000 */
[--C-:B------:R-:W-:Y:S01]  /*1730*/  @!P0 IMAD.IADD R31, R31, 0x1, -R19.reuse ;  /* 0x000000011f1f8824 */ /* 0x100fe200078e0a13 */
[----:B------:R-:W-:Y:S01]  /*1740*/  ISETP.GT.U32.AND P0, PT, R19, R36, PT ;  /* 0x000000241300720c */ /* 0x000fe20003f04070 */
[--C-:B------:R-:W-:Y:S01]  /*1750*/  @!P1 IMAD.IADD R35, R35, 0x1, -R19.reuse ;  /* 0x0000000123239824 */ /* 0x100fe200078e0a13 */
[----:B------:R-:W-:Y:S01]  /*1760*/  ISETP.GT.U32.AND P1, PT, R19, R34, PT ;  /* 0x000000221300720c */ /* 0x000fe20003f24070 */
[--C-:B------:R-:W-:Y:S01]  /*1770*/  @!P6 IMAD.IADD R17, R17, 0x1, -R19.reuse ;  /* 0x000000011111e824 */ /* 0x100fe200078e0a13 */
[----:B------:R-:W-:Y:S01]  /*1780*/  ISETP.GT.U32.AND P3, PT, R19, R31, PT ;  /* 0x0000001f1300720c */ /* 0x000fe20003f64070 */
[--C-:B------:R-:W-:Y:S01]  /*1790*/  @!P2 IMAD.IADD R23, R23, 0x1, -R19.reuse ;  /* 0x000000011717a824 */ /* 0x100fe200078e0a13 */
[C---:B------:R-:W-:Y:S01]  /*17a0*/  ISETP.GT.U32.AND P2, PT, R19.reuse, R42, PT ;  /* 0x0000002a1300720c */ /* 0x040fe20003f44070 */
[----:B------:R-:W-:Y:S01]  /*17b0*/  @!P4 IMAD.IADD R24, R24, 0x1, -R19 ;  /* 0x000000011818c824 */ /* 0x000fe200078e0a13 */
[C---:B------:R-:W-:Y:S01]  /*17c0*/  ISETP.GT.U32.AND P4, PT, R19.reuse, R43, PT ;  /* 0x0000002b1300720c */ /* 0x040fe20003f84070 */
[C---:B------:R-:W-:Y:S01]  /*17d0*/  IMAD R105, R19.reuse, R4, R105 ;  /* 0x0000000413697224 */ /* 0x040fe200078e0269 */
[C---:B------:R-:W-:Y:S01]  /*17e0*/  ISETP.GT.U32.AND P6, PT, R19.reuse, R30, PT ;  /* 0x0000001e1300720c */ /* 0x040fe20003fc4070 */
[--C-:B------:R-:W-:Y:S01]  /*17f0*/  @!P5 IMAD.IADD R22, R22, 0x1, -R19.reuse ;  /* 0x000000011616d824 */ /* 0x100fe200078e0a13 */
[C---:B------:R-:W-:Y:S01]  /*1800*/  ISETP.GT.U32.AND P5, PT, R19.reuse, R35, PT ;  /* 0x000000231300720c */ /* 0x040fe20003fa4070 */
[--C-:B------:R-:W-:Y:S01]  /*1810*/  @!P0 IMAD.IADD R36, R36, 0x1, -R19.reuse ;  /* 0x0000000124248824 */ /* 0x100fe200078e0a13 */
[C---:B------:R-:W-:Y:S01]  /*1820*/  ISETP.GT.U32.AND P0, PT, R19.reuse, R98, PT ;  /* 0x000000621300720c */ /* 0x040fe20003f04070 */
[--C-:B------:R-:W-:Y:S01]  /*1830*/  @!P1 IMAD.IADD R34, R34, 0x1, -R19.reuse ;  /* 0x0000000122229824 */ /* 0x100fe200078e0a13 */
[----:B------:R-:W-:Y:S01]  /*1840*/  ISETP.GT.U32.AND P1, PT, R19, R104, PT ;  /* 0x000000681300720c */ /* 0x000fe20003f24070 */
[--C-:B------:R-:W-:Y:S01]  /*1850*/  @!P3 IMAD.IADD R31, R31, 0x1, -R19.reuse ;  /* 0x000000011f1fb824 */ /* 0x100fe200078e0a13 */
[C---:B------:R-:W-:Y:S01]  /*1860*/  ISETP.GT.U32.AND P3, PT, R19.reuse, R102, PT ;  /* 0x000000661300720c */ /* 0x040fe20003f64070 */
[--C-:B------:R-:W-:Y:S01]  /*1870*/  @!P2 IMAD.IADD R42, R42, 0x1, -R19.reuse ;  /* 0x000000012a2aa824 */ /* 0x100fe200078e0a13 */
[----:B------:R-:W-:Y:S01]  /*1880*/  ISETP.GT.U32.AND P2, PT, R19, R105, PT ;  /* 0x000000691300720c */ /* 0x000fe20003f44070 */
[--C-:B------:R-:W-:Y:S01]  /*1890*/  @!P4 IMAD.IADD R43, R43, 0x1, -R19.reuse ;  /* 0x000000012b2bc824 */ /* 0x100fe200078e0a13 */
[----:B------:R-:W-:Y:S01]  /*18a0*/  SHF.R.U32.HI R3, RZ, 0x7, R132 ;  /* 0x00000007ff037819 */ /* 0x000fe20000011684 */
[----:B------:R-:W-:Y:S01]  /*18b0*/  @!P6 IMAD.IADD R30, R30, 0x1, -R19 ;  /* 0x000000011e1ee824 */ /* 0x000fe200078e0a13 */
[C---:B------:R-:W-:Y:S01]  /*18c0*/  ISETP.GT.U32.AND P6, PT, R19.reuse, R36, PT ;  /* 0x000000241300720c */ /* 0x040fe20003fc4070 */
[----:B------:R-:W-:Y:S01]  /*18d0*/  IMAD.HI.U32 R18, R6, R108, RZ ;  /* 0x0000006c06127227 */ /* 0x000fe200078e00ff */
[----:B------:R-:W-:-:S02]  /*18e0*/  ISETP.GT.U32.AND P4, PT, R19, R42, PT ;  /* 0x0000002a1300720c */ /* 0x000fc40003f84070 */
[----:B------:R-:W-:Y:S01]  /*18f0*/  SGXT.U32 R3, R3, 0x1 ;  /* 0x000000010303781a */ /* 0x000fe20000000000 */
[----:B------:R-:W-:Y:S01]  /*1900*/  @!P0 IMAD.IADD R98, R98, 0x1, -R19 ;  /* 0x0000000162628824 */ /* 0x000fe200078e0a13 */
[----:B------:R-:W-:Y:S01]  /*1910*/  ISETP.GT.U32.AND P0, PT, R19, R43, PT ;  /* 0x0000002b1300720c */ /* 0x000fe20003f04070 */
[----:B------:R-:W-:Y:S02]  /*1920*/  VIADD R109, R101, 0xd8 ;  /* 0x000000d8656d7836 */ /* 0x000fe40000000000 */
[----:B------:R-:W-:Y:S02]  /*1930*/  IMAD.MOV R18, RZ, RZ, -R18 ;  /* 0x000000ffff127224 */ /* 0x000fe400078e0a12 */
[----:B------:R-:W-:Y:S01]  /*1940*/  IMAD.HI.U32 R4, R6, R110, RZ ;  /* 0x0000006e06047227 */ /* 0x000fe200078e00ff */
[----:B------:R-:W-:-:S03]  /*1950*/  IABS R95, R109 ;  /* 0x0000006d005f7213 */ /* 0x000fc60000000000 */
[----:B------:R-:W-:Y:S02]  /*1960*/  VIADD R101, R101, 0xf8 ;  /* 0x000000f865657836 */ /* 0x000fe40000000000 */
[--C-:B------:R-:W-:Y:S02]  /*1970*/  @!P3 IMAD.IADD R102, R102, 0x1, -R19.reuse ;  /* 0x000000016666b824 */ /* 0x100fe400078e0a13 */
[--C-:B------:R-:W-:Y:S01]  /*1980*/  @!P5 IMAD.IADD R35, R35, 0x1, -R19.reuse ;  /* 0x000000012323d824 */ /* 0x100fe200078e0a13 */
[C---:B------:R-:W-:Y:S01]  /*1990*/  ISETP.GT.U32.AND P5, PT, R19.reuse, R50, PT ;  /* 0x000000321300720c */ /* 0x040fe20003fa4070 */
[C---:B------:R-:W-:Y:S01]  /*19a0*/  IMAD R108, R19.reuse, R18, R108 ;  /* 0x00000012136c7224 */ /* 0x040fe200078e026c */
[----:B------:R-:W-:Y:S01]  /*19b0*/  IABS R100, R101 ;  /* 0x0000006500647213 */ /* 0x000fe20000000000 */
[----:B------:R-:W-:Y:S01]  /*19c0*/  IMAD.MOV R4, RZ, RZ, -R4 ;  /* 0x000000ffff047224 */ /* 0x000fe200078e0a04 */
[----:B------:R-:W-:Y:S01]  /*19d0*/  ISETP.GT.U32.AND P3, PT, R19, R102, PT ;  /* 0x000000661300720c */ /* 0x000fe20003f64070 */
[----:B------:R-:W-:-:S02]  /*19e0*/  @!P2 IMAD.IADD R105, R105, 0x1, -R19 ;  /* 0x000000016969a824 */ /* 0x000fc400078e0a13 */
[C---:B------:R-:W-:Y:S02]  /*19f0*/  IMAD R110, R19.reuse, R4, R110 ;  /* 0x00000004136e7224 */ /* 0x040fe400078e026e */
[--C-:B------:R-:W-:Y:S01]  /*1a00*/  @!P1 IMAD.IADD R104, R104, 0x1, -R19.reuse ;  /* 0x0000000168689824 */ /* 0x100fe200078e0a13 */
[----:B------:R-:W-:Y:S01]  /*1a10*/  ISETP.GT.U32.AND P1, PT, R19, R7, PT ;  /* 0x000000071300720c */ /* 0x000fe20003f24070 */
[----:B------:R-:W-:Y:S01]  /*1a20*/  @!P0 IMAD.IADD R43, R43, 0x1, -R19 ;  /* 0x000000012b2b8824 */ /* 0x000fe200078e0a13 */
[C---:B------:R-:W-:Y:S01]  /*1a30*/  ISETP.GT.U32.AND P2, PT, R19.reuse, R105, PT ;  /* 0x000000691300720c */ /* 0x040fe20003f44070 */
[----:B------:R-:W-:Y:S01]  /*1a40*/  IMAD.HI.U32 R18, R6, R99, RZ ;  /* 0x0000006306127227 */ /* 0x000fe200078e00ff */
[----:B------:R-:W-:-:S03]  /*1a50*/  ISETP.GT.U32.AND P0, PT, R19, R108, PT ;  /* 0x0000006c1300720c */ /* 0x000fc60003f04070 */
[----:B------:R-:W-:-:S04]  /*1a60*/  IMAD.HI.U32 R4, R6, R95, RZ ;  /* 0x0000005f06047227 */ /* 0x000fc800078e00ff */
[----:B------:R-:W-:Y:S01]  /*1a70*/  @!P6 IMAD.IADD R36, R36, 0x1, -R19 ;  /* 0x000000012424e824 */ /* 0x000fe200078e0a13 */
[----:B------:R-:W-:Y:S01]  /*1a80*/  ISETP.GT.U32.AND P6, PT, R19, R98, PT ;  /* 0x000000621300720c */ /* 0x000fe20003fc4070 */
[----:B------:R-:W-:-:S04]  /*1a90*/  IMAD.HI.U32 R6, R6, R100, RZ ;  /* 0x0000006406067227 */ /* 0x000fc800078e00ff */
[----:B------:R-:W-:Y:S02]  /*1aa0*/  IMAD.MOV R18, RZ, RZ, -R18 ;  /* 0x000000ffff127224 */ /* 0x000fe400078e0a12 */
[----:B------:R-:W-:Y:S02]  /*1ab0*/  IMAD.MOV R6, RZ, RZ, -R6 ;  /* 0x000000ffff067224 */ /* 0x000fe400078e0a06 */
[----:B------:R-:W-:Y:S01]  /*1ac0*/  @!P5 IMAD.IADD R50, R50, 0x1, -R19 ;  /* 0x000000013232d824 */ /* 0x000fe200078e0a13 */
[C---:B------:R-:W-:Y:S01]  /*1ad0*/  ISETP.GT.U32.AND P5, PT, R19.reuse, R110, PT ;  /* 0x0000006e1300720c */ /* 0x040fe20003fa4070 */
[C---:B------:R-:W-:Y:S02]  /*1ae0*/  IMAD R97, R19.reuse, R20, R97 ;  /* 0x0000001413617224 */ /* 0x040fe400078e0261 */
[C---:B------:R-:W-:Y:S02]  /*1af0*/  IMAD R99, R19.reuse, R18, R99 ;  /* 0x0000001213637224 */ /* 0x040fe400078e0263 */
[----:B------:R-:W-:Y:S01]  /*1b00*/  @!P3 IMAD.IADD R102, R102, 0x1, -R19 ;  /* 0x000000016666b824 */ /* 0x000fe200078e0a13 */
[C---:B------:R-:W-:Y:S01]  /*1b10*/  ISETP.GT.U32.AND P3, PT, R19.reuse, R96, PT ;  /* 0x000000601300720c */ /* 0x040fe20003f64070 */
[----:B------:R-:W-:-:S02]  /*1b20*/  IMAD R100, R19, R6, R100 ;  /* 0x0000000613647224 */ /* 0x000fc400078e0264 */
[--C-:B------:R-:W-:Y:S01]  /*1b30*/  @!P4 IMAD.IADD R42, R42, 0x1, -R19.reuse ;  /* 0x000000012a2ac824 */ /* 0x100fe200078e0a13 */
[----:B------:R-:W-:Y:S01]  /*1b40*/  ISETP.GT.U32.AND P4, PT, R19, R104, PT ;  /* 0x000000681300720c */ /* 0x000fe20003f84070 */
[--C-:B------:R-:W-:Y:S01]  /*1b50*/  @!P1 IMAD.IADD R7, R7, 0x1, -R19.reuse ;  /* 0x0000000107079824 */ /* 0x100fe200078e0a13 */
[----:B------:R-:W-:Y:S01]  /*1b60*/  ISETP.GT.U32.AND P1, PT, R19, R97, PT ;  /* 0x000000611300720c */ /* 0x000fe20003f24070 */
[--C-:B------:R-:W-:Y:S01]  /*1b70*/  @!P2 IMAD.IADD R105, R105, 0x1, -R19.reuse ;  /* 0x000000016969a824 */ /* 0x100fe200078e0a13 */
[C---:B------:R-:W-:Y:S01]  /*1b80*/  ISETP.GT.U32.AND P2, PT, R19.reuse, R99, PT ;  /* 0x000000631300720c */ /* 0x040fe20003f44070 */
[--C-:B------:R-:W-:Y:S01]  /*1b90*/  @!P0 IMAD.IADD R108, R108, 0x1, -R19.reuse ;  /* 0x000000016c6c8824 */ /* 0x100fe200078e0a13 */
[C---:B------:R-:W-:Y:S01]  /*1ba0*/  ISETP.GT.U32.AND P0, PT, R19.reuse, R100, PT ;  /* 0x000000641300720c */ /* 0x040fe20003f04070 */
[----:B------:R-:W-:Y:S01]  /*1bb0*/  @!P6 IMAD.IADD R98, R98, 0x1, -R19 ;  /* 0x000000016262e824 */ /* 0x000fe200078e0a13 */
[----:B------:R-:W-:Y:S01]  /*1bc0*/  ISETP.GT.U32.AND P6, PT, R19, R50, PT ;  /* 0x000000321300720c */ /* 0x000fe20003fc4070 */
[----:B------:R-:W-:-:S02]  /*1bd0*/  IMAD.MOV R4, RZ, RZ, -R4 ;  /* 0x000000ffff047224 */ /* 0x000fc400078e0a04 */
[----:B------:R-:W-:Y:S02]  /*1be0*/  @!P5 IMAD.IADD R110, R110, 0x1, -R19 ;  /* 0x000000016e6ed824 */ /* 0x000fe400078e0a13 */
[C---:B------:R-:W-:Y:S02]  /*1bf0*/  IMAD R95, R19.reuse, R4, R95 ;  /* 0x00000004135f7224 */ /* 0x040fe400078e025f */
[----:B------:R-:W-:Y:S01]  /*1c00*/  @!P3 IMAD.IADD R96, R96, 0x1, -R19 ;  /* 0x000000016060b824 */ /* 0x000fe200078e0a13 */
[C---:B------:R-:W-:Y:S01]  /*1c10*/  ISETP.GT.U32.AND P3, PT, R19.reuse, R110, PT ;  /* 0x0000006e1300720c */ /* 0x040fe20003f64070 */
[----:B------:R-:W-:Y:S01]  /*1c20*/  IMAD.MOV.U32 R54, RZ, RZ, R5 ;  /* 0x000000ffff367224 */ /* 0x000fe200078e0005 */
[C---:B------:R-:W-:Y:S01]  /*1c30*/  ISETP.GT.U32.AND P5, PT, R19.reuse, R95, PT ;  /* 0x0000005f1300720c */ /* 0x040fe20003fa4070 */
[----:B------:R-:W0:Y:S01]  /*1c40*/  LDC.64 R4, c[0x0][0x3a8] ;  /* 0x0000ea00ff047b82 */ /* 0x000e220000000a00 */
[--C-:B------:R-:W-:Y:S01]  /*1c50*/  @!P4 IMAD.IADD R104, R104, 0x1, -R19.reuse ;  /* 0x000000016868c824 */ /* 0x100fe200078e0a13 */
[----:B------:R-:W-:Y:S01]  /*1c60*/  ISETP.GT.U32.AND P4, PT, R19, R7, PT ;  /* 0x000000071300720c */ /* 0x000fe20003f84070 */
[--C-:B------:R-:W-:Y:S01]  /*1c70*/  @!P1 IMAD.IADD R97, R97, 0x1, -R19.reuse ;  /* 0x0000000161619824 */ /* 0x100fe200078e0a13 */
[----:B------:R-:W-:Y:S01]  /*1c80*/  ISETP.GT.U32.AND P1, PT, R19, R96, PT ;  /* 0x000000601300720c */ /* 0x000fe20003f24070 */
[--C-:B------:R-:W-:Y:S01]  /*1c90*/  @!P2 IMAD.IADD R99, R99, 0x1, -R19.reuse ;  /* 0x000000016363a824 */ /* 0x100fe200078e0a13 */
[----:B------:R-:W-:Y:S01]  /*1ca0*/  ISETP.GE.AND P2, PT, R25, RZ, PT ;  /* 0x000000ff1900720c */ /* 0x000fe20003f46270 */
[--C-:B------:R-:W-:Y:S01]  /*1cb0*/  @!P0 IMAD.IADD R100, R100, 0x1, -R19.reuse ;  /* 0x0000000164648824 */ /* 0x100fe200078e0a13 */
[----:B------:R-:W-:Y:S01]  /*1cc0*/  ISETP.GE.AND P0, PT, R27, RZ, PT ;  /* 0x000000ff1b00720c */ /* 0x000fe20003f06270 */
[----:B------:R-:W-:Y:S01]  /*1cd0*/  @!P6 IMAD.IADD R50, R50, 0x1, -R19 ;  /* 0x000000013232e824 */ /* 0x000fe200078e0a13 */
[----:B------:R-:W-:Y:S01]  /*1ce0*/  ISETP.GT.U32.AND P6, PT, R19, R108, PT ;  /* 0x0000006c1300720c */ /* 0x000fe20003fc4070 */
[----:B------:R-:W-:-:S02]  /*1cf0*/  IMAD.MOV.U32 R56, RZ, RZ, R9 ;  /* 0x000000ffff387224 */ /* 0x000fc400078e0009 */
[--C-:B------:R-:W-:Y:S01]  /*1d00*/  @!P5 IMAD.IADD R95, R95, 0x1, -R19.reuse ;  /* 0x000000015f5fd824 */ /* 0x100fe200078e0a13 */
[C---:B------:R-:W-:Y:S01]  /*1d10*/  ISETP.GT.U32.AND P5, PT, R19.reuse, R97, PT ;  /* 0x000000611300720c */ /* 0x040fe20003fa4070 */
[--C-:B------:R-:W-:Y:S01]  /*1d20*/  @!P3 IMAD.IADD R110, R110, 0x1, -R19.reuse ;  /* 0x000000016e6eb824 */ /* 0x100fe200078e0a13 */
[----:B------:R-:W-:Y:S01]  /*1d30*/  ISETP.GT.U32.AND P3, PT, R19, R99, PT ;  /* 0x000000631300720c */ /* 0x000fe20003f64070 */
[--C-:B------:R-:W-:Y:S01]  /*1d40*/  @!P4 IMAD.IADD R7, R7, 0x1, -R19.reuse ;  /* 0x000000010707c824 */ /* 0x100fe200078e0a13 */
[----:B------:R-:W-:Y:S01]  /*1d50*/  ISETP.GE.AND P4, PT, R8, RZ, PT ;  /* 0x000000ff0800720c */ /* 0x000fe20003f86270 */
[--C-:B------:R-:W-:Y:S01]  /*1d60*/  @!P1 IMAD.IADD R96, R96, 0x1, -R19.reuse ;  /* 0x0000000160609824 */ /* 0x100fe200078e0a13 */
[C---:B------:R-:W-:Y:S01]  /*1d70*/  ISETP.GT.U32.AND P1, PT, R19.reuse, R100, PT ;  /* 0x000000641300720c */ /* 0x040fe20003f24070 */
[----:B------:R-:W-:Y:S01]  /*1d80*/  @!P2 IMAD.MOV R54, RZ, RZ, -R54 ;  /* 0x000000ffff36a224 */ /* 0x000fe200078e0a36 */
[----:B------:R-:W-:Y:S01]  /*1d90*/  ISETP.GT.U32.AND P2, PT, R19, R95, PT ;  /* 0x0000005f1300720c */ /* 0x000fe20003f44070 */
[----:B------:R-:W-:Y:S01]  /*1da0*/  @!P0 IMAD.MOV R56, RZ, RZ, -R56 ;  /* 0x000000ffff388224 */ /* 0x000fe200078e0a38 */
[----:B------:R-:W-:Y:S01]  /*1db0*/  ISETP.GE.AND P0, PT, R29, RZ, PT ;  /* 0x000000ff1d00720c */ /* 0x000fe20003f06270 */
[----:B------:R-:W-:Y:S01]  /*1dc0*/  @!P6 IMAD.IADD R108, R108, 0x1, -R19 ;  /* 0x000000016c6ce824 */ /* 0x000fe200078e0a13 */
[----:B------:R-:W-:Y:S01]  /*1dd0*/  ISETP.GE.AND P6, PT, R28, RZ, PT ;  /* 0x000000ff1c00720c */ /* 0x000fe20003fc6270 */
[----:B0-----:R-:W-:-:S02]  /*1de0*/  IMAD R9, R3, R4, RZ ;  /* 0x0000000403097224 */ /* 0x001fc400078e02ff */
[----:B------:R-:W-:Y:S01]  /*1df0*/  IMAD.MOV.U32 R52, RZ, RZ, R7 ;  /* 0x000000ffff347224 */ /* 0x000fe200078e0007 */
[----:B------:R-:W-:Y:S01]  /*1e00*/  LOP3.LUT R7, R3, 0x8, RZ, 0xfc, !PT ;  /* 0x0000000803077812 */ /* 0x000fe200078efcff */
[----:B-----5:R-:W-:Y:S02]  /*1e10*/  VIADD R6, R124, 0x1f ;  /* 0x0000001f7c067836 */ /* 0x020fe40000000000 */
[----:B------:R-:W-:Y:S02]  /*1e20*/  IMAD.MOV.U32 R60, RZ, RZ, R11 ;  /* 0x000000ffff3c7224 */ /* 0x000fe400078e000b */
[----:B------:R-:W-:Y:S02]  /*1e30*/  IMAD.MOV.U32 R58, RZ, RZ, R10 ;  /* 0x000000ffff3a7224 */ /* 0x000fe400078e000a */
[----:B------:R-:W-:Y:S02]  /*1e40*/  IMAD R25, R4, 0x2, R9 ;  /* 0x0000000204197824 */ /* 0x000fe400078e0209 */
[--C-:B------:R-:W-:Y:S01]  /*1e50*/  @!P3 IMAD.IADD R99, R99, 0x1, -R19.reuse ;  /* 0x000000016363b824 */ /* 0x100fe200078e0a13 */
[----:B------:R-:W-:Y:S01]  /*1e60*/  ISETP.GE.AND P3, PT, R37, RZ, PT ;  /* 0x000000ff2500720c */ /* 0x000fe20003f66270 */
[--C-:B------:R-:W-:Y:S01]  /*1e70*/  @!P5 IMAD.IADD R97, R97, 0x1, -R19.reuse ;  /* 0x000000016161d824 */ /* 0x100fe200078e0a13 */
[----:B------:R-:W-:Y:S01]  /*1e80*/  ISETP.GE.AND P5, PT, R32, RZ, PT ;  /* 0x000000ff2000720c */ /* 0x000fe20003fa6270 */
[----:B------:R-:W-:Y:S01]  /*1e90*/  @!P4 IMAD.MOV R52, RZ, RZ, -R52 ;  /* 0x000000ffff34c224 */ /* 0x000fe200078e0a34 */
[----:B------:R-:W-:Y:S01]  /*1ea0*/  ISETP.GE.AND P4, PT, R33, RZ, PT ;  /* 0x000000ff2100720c */ /* 0x000fe20003f86270 */
[--C-:B------:R-:W-:Y:S01]  /*1eb0*/  @!P1 IMAD.IADD R100, R100, 0x1, -R19.reuse ;  /* 0x0000000164649824 */ /* 0x100fe200078e0a13 */
[----:B------:R-:W-:Y:S01]  /*1ec0*/  BAR.SYNC.DEFER_BLOCKING 0x0 ;  /* 0x0000000000007b1d */ /* 0x000fe20000010000 */
[----:B------:R-:W-:Y:S01]  /*1ed0*/  @!P2 IMAD.IADD R95, R95, 0x1, -R19 ;  /* 0x000000015f5fa824 */ /* 0x000fe200078e0a13 */
[----:B------:R-:W-:Y:S01]  /*1ee0*/  ISETP.GE.AND P1, PT, R38, RZ, PT ;  /* 0x000000ff2600720c */ /* 0x000fe20003f26270 */
[----:B------:R-:W-:Y:S01]  /*1ef0*/  @!P0 IMAD.MOV R60, RZ, RZ, -R60 ;  /* 0x000000ffff3c8224 */ /* 0x000fe200078e0a3c */
[----:B------:R-:W-:Y:S01]  /*1f00*/  LOP3.LUT P2, RZ, R132, 0xff, RZ, 0xc0, !PT ;  /* 0x000000ff84ff7812 */ /* 0x000fe2000784c0ff */
[----:B------:R-:W-:Y:S01]  /*1f10*/  @!P6 IMAD.MOV R58, RZ, RZ, -R58 ;  /* 0x000000ffff3ae224 */ /* 0x000fe200078e0a3a */
[----:B------:R-:W-:Y:S01]  /*1f20*/  ISETP.GT.AND P0, PT, R6, 0x1f, PT ;  /* 0x0000001f0600780c */ /* 0x000fe20003f04270 */
[----:B------:R-:W-:-:S02]  /*1f30*/  IMAD R37, R4, 0x2, R25 ;  /* 0x0000000204257824 */ /* 0x000fc400078e0219 */
[----:B------:R-:W-:Y:S02]  /*1f40*/  IMAD.MOV.U32 R62, RZ, RZ, R12 ;  /* 0x000000ffff3e7224 */ /* 0x000fe400078e000c */
[----:B---3--:R-:W-:Y:S01]  /*1f50*/  IMAD R8, R15, UR7, RZ ;  /* 0x000000070f087c24 */ /* 0x008fe2000f8e02ff */
[----:B------:R-:W-:Y:S07]  /*1f60*/  BRA.U UP0, `(.L_x_5) ;  /* 0x0000000100187547 */ /* 0x000fee000b800000 */
[----:B------:R-:W-:Y:S01]  /*1f70*/  ELECT P6, URZ, PT ;  /* 0x0000000000ff782f */ /* 0x000fe200038c0000 */
[----:B------:R-:W-:Y:S01]  /*1f80*/  IMAD.MOV.U32 R10, RZ, RZ, 0x1 ;  /* 0x00000001ff0a7424 */ /* 0x000fe200078e00ff */
[----:B------:R-:W-:Y:S01]  /*1f90*/  UMOV UR7, 0x40 ;  /* 0x0000004000077882 */ /* 0x000fe20000000000 */
[----:B------:R-:W-:Y:S01]  /*1fa0*/  UVIRTCOUNT.DEALLOC.SMPOOL 0x80 ;  /* 0x000000800000784c */ /* 0x000fe20000000000 */
[----:B------:R-:W-:-:S09]  /*1fb0*/  ULEA UR7, UR6, UR7, 0x18 ;  /* 0x0000000706077291 */ /* 0x000fd2000f8ec0ff */
[----:B------:R0:W-:Y:S03]  /*1fc0*/  @P6 STS.U8 [UR7], R10 ;  /* 0x0000000aff006988 */ /* 0x0001e60008000007 */
.L_x_5:
[----:B------:R-:W-:Y:S01]  /*1fd0*/  UIADD3 UR9, UPT, UPT, UR5, UR4, UR18 ;  /* 0x0000000405097290 */ /* 0x000fe2000fffe012 */
[----:B------:R-:W-:Y:S01]  /*1fe0*/  @!P5 IMAD.MOV R62, RZ, RZ, -R62 ;  /* 0x000000ffff3ed224 */ /* 0x000fe200078e0a3e */
[----:B------:R-:W-:Y:S01]  /*1ff0*/  VOTEU.ALL UP1, P2 ;  /* 0x0000000000ff7886 */ /* 0x000fe20001020000 */
[----:B------:R-:W-:Y:S01]  /*2000*/  UMOV UR14, UR12 ;  /* 0x0000000c000e7c82 */ /* 0x000fe20008000000 */
[----:B------:R-:W-:Y:S01]  /*2010*/  VOTEU.ALL UP2, P2 ;  /* 0x0000000000ff7886 */ /* 0x000fe20001040000 */
[----:B------:R-:W-:Y:S01]  /*2020*/  IADD3 R92, P5, PT, R8, UR20, RZ ;  /* 0x00000014085c7c10 */ /* 0x000fe2000ffbe0ff */
[----:B------:R-:W-:Y:S01]  /*2030*/  IMAD R47, R4, 0x2, R37 ;  /* 0x00000002042f7824 */ /* 0x000fe200078e0225 */
[----:B------:R-:W-:-:S04]  /*2040*/  @!UP1 UIADD3 UR4, UPT, UPT, -UR10, 0x100000, URZ ;  /* 0x001000000a049890 */ /* 0x000fc8000fffe1ff */
[----:B------:R-:W-:Y:S02]  /*2050*/  @!UP1 USHF.L.U32 UR5, UR4, 0xb, URZ ;  /* 0x0000000b04059899 */ /* 0x000fe400080006ff */
[----:B------:R-:W-:Y:S01]  /*2060*/  @!UP1 USHF.L.U32 UR4, UR4, 0x1, URZ ;  /* 0x0000000104049899 */ /* 0x000fe200080006ff */
[----:B------:R-:W-:Y:S01]  /*2070*/  IMAD.MOV.U32 R64, RZ, RZ, R13 ;  /* 0x000000ffff407224 */ /* 0x000fe200078e000d */
[----:B------:R-:W-:Y:S01]  /*2080*/  STTM.x128 tmem[UR9], RZ ;  /* 0x000000ff000079ed */ /* 0x000fe200083c0009 */
[----:B------:R-:W1:Y:S02]  /*2090*/  FENCE.VIEW.ASYNC.T ;  /* 0x00000000000073c6 */ /* 0x000e640000000200 */
[----:B-1----:R-:W-:Y:S01]  /*20a0*/  BAR.SYNC.DEFER_BLOCKING 0x0 ;  /* 0x0000000000007b1d */ /* 0x002fe20000010000 */
[----:B------:R-:W-:Y:S01]  /*20b0*/  LEA.HI.X.SX32 R112, R8, UR21, 0x1, P5 ;  /* 0x0000001508707c11 */ /* 0x000fe2000a8f0eff */
[----:B------:R-:W-:Y:S01]  /*20c0*/  IMAD R15, R4, 0x2, R47 ;  /* 0x00000002040f7824 */ /* 0x000fe200078e022f */
[----:B------:R-:W-:-:S02]  /*20d0*/  IADD3 R8, P5, PT, R9, R92, RZ ;  /* 0x0000005c09087210 */ /* 0x000fc40007fbe0ff */
[----:B------:R-:W-:Y:S01]  /*20e0*/  ISETP.LT.AND P6, PT, R3, R124, P0 ;  /* 0x0000007c0300720c */ /* 0x000fe200007c1270 */
[C---:B------:R-:W-:Y:S01]  /*20f0*/  IMAD R29, R4.reuse, 0x2, R15 ;  /* 0x00000002041d7824 */ /* 0x040fe200078e020f */
[----:B------:R-:W-:Y:S02]  /*2100*/  LEA.HI.X.SX32 R9, R9, R112, 0x1, P5 ;  /* 0x0000007009097211 */ /* 0x000fe400028f0eff */
[----:B------:R-:W-:Y:S01]  /*2110*/  ISETP.LT.AND P5, PT, R7, R124, P0 ;  /* 0x0000007c0700720c */ /* 0x000fe200007a1270 */
[C---:B------:R-:W-:Y:S01]  /*2120*/  IMAD R41, R4.reuse, 0x2, R29 ;  /* 0x0000000204297824 */ /* 0x040fe200078e021d */
[----:B------:R-:W1:Y:S02]  /*2130*/  FENCE.VIEW.ASYNC.S ;  /* 0x00000000000073c6 */ /* 0x000e640000000000 */
[----:B-1----:R1:W2:Y:S02]  /*2140*/  @!UP2 SYNCS.EXCH.64 URZ, [UR14], UR4 ;  /* 0x000000040effa5b2 */ /* 0x0022a40008000100 */
[----:B--2---:R-:W-:Y:S01]  /*2150*/  BAR.SYNC.DEFER_BLOCKING 0x0 ;  /* 0x0000000000007b1d */ /* 0x004fe20000010000 */
[----:B------:R-:W-:Y:S01]  /*2160*/  @!P4 IMAD.MOV R64, RZ, RZ, -R64 ;  /* 0x000000ffff40c224 */ /* 0x000fe200078e0a40 */
[----:B0-----:R-:W-:Y:S01]  /*2170*/  IADD3 R10, P4, PT, R15, R92, RZ ;  /* 0x0000005c0f0a7210 */ /* 0x001fe20007f9e0ff */
[----:B------:R-:W-:Y:S01]  /*2180*/  IMAD R51, R4, 0x2, R41 ;  /* 0x0000000204337824 */ /* 0x000fe200078e0229 */
[----:B------:R-:W-:-:S02]  /*2190*/  LOP3.LUT R11, R3, 0x10, RZ, 0xfc, !PT ;  /* 0x00000010030b7812 */ /* 0x000fc400078efcff */
[----:B------:R-:W-:Y:S01]  /*21a0*/  PRMT R126, RZ, 0x7610, R126 ;  /* 0x00007610ff7e7816 */ /* 0x000fe2000000007e */
[C---:B------:R-:W-:Y:S01]  /*21b0*/  IMAD R19, R4.reuse, 0x2, R51 ;  /* 0x0000000204137824 */ /* 0x040fe200078e0233 */
[----:B------:R-:W-:Y:S01]  /*21c0*/  LEA.HI.X.SX32 R13, R15, R112, 0x1, P4 ;  /* 0x000000700f0d7211 */ /* 0x000fe200020f0eff */
[----:B------:R-:W-:Y:S01]  /*21d0*/  @P5 IMAD.MOV.U32 R12, RZ, RZ, R10 ;  /* 0x000000ffff0c5224 */ /* 0x000fe200078e000a */
[----:B------:R-:W-:Y:S01]  /*21e0*/  ISETP.LT.AND P4, PT, R11, R124, P0 ;  /* 0x0000007c0b00720c */ /* 0x000fe20000781270 */
[C---:B------:R-:W-:Y:S02]  /*21f0*/  IMAD R33, R4.reuse, 0x2, R19 ;  /* 0x0000000204217824 */ /* 0x040fe400078e0213 */
[----:B------:R-:W-:Y:S01]  /*2200*/  IMAD.MOV.U32 R66, RZ, RZ, R14 ;  /* 0x000000ffff427224 */ /* 0x000fe200078e000e */
[----:B------:R-:W-:Y:S01]  /*2210*/  LOP3.LUT R14, R3, 0x18, RZ, 0xfc, !PT ;  /* 0x00000018030e7812 */ /* 0x000fe200078efcff */
[----:B------:R-:W-:Y:S01]  /*2220*/  IMAD R45, R4, 0x2, R33 ;  /* 0x00000002042d7824 */ /* 0x000fe200078e0221 */
[----:B------:R-:W-:Y:S01]  /*2230*/  PRMT R128, RZ, 0x7610, R128 ;  /* 0x00007610ff807816 */ /* 0x000fe20000000080 */
[----:B------:R-:W-:-:S02]  /*2240*/  IMAD.MOV.U32 R68, RZ, RZ, R16 ;  /* 0x000000ffff447224 */ /* 0x000fc400078e0010 */
[----:B------:R-:W-:Y:S01]  /*2250*/  IMAD.MOV.U32 R70, RZ, RZ, R17 ;  /* 0x000000ffff467224 */ /* 0x000fe200078e0011 */
[----:B------:R-:W-:Y:S01]  /*2260*/  PRMT R130, RZ, 0x7610, R130 ;  /* 0x00007610ff827816 */ /* 0x000fe20000000082 */
[----:B------:R-:W-:Y:S02]  /*2270*/  IMAD.MOV.U32 R74, RZ, RZ, R23 ;  /* 0x000000ffff4a7224 */ /* 0x000fe400078e0017 */
[----:B------:R-:W-:Y:S01]  /*2280*/  IMAD.MOV.U32 R72, RZ, RZ, R22 ;  /* 0x000000ffff487224 */ /* 0x000fe200078e0016 */
[----:B------:R0:W2:Y:S01]  /*2290*/  @P5 LDG.E.U8 R126, desc[UR16][R12.64] ;  /* 0x000000100c7e5981 */ /* 0x0000a2000c1e1100 */
[----:B------:R-:W-:Y:S01]  /*22a0*/  IMAD R53, R4, 0x2, R45 ;  /* 0x0000000204357824 */ /* 0x000fe200078e022d */
[----:B------:R-:W-:Y:S01]  /*22b0*/  PRMT R123, RZ, 0x7610, R123 ;  /* 0x00007610ff7b7816 */ /* 0x000fe2000000007b */
[----:B------:R-:W-:Y:S01]  /*22c0*/  IMAD.MOV.U32 R76, RZ, RZ, R24 ;  /* 0x000000ffff4c7224 */ /* 0x000fe200078e0018 */
[----:B------:R-:W3:Y:S01]  /*22d0*/  @P6 LDG.E.U8 R94, desc[UR16][R8.64] ;  /* 0x00000010085e6981 */ /* 0x000ee2000c1e1100 */
[----:B------:R-:W-:-:S02]  /*22e0*/  ISETP.GE.AND P6, PT, R39, RZ, PT ;  /* 0x000000ff2700720c */ /* 0x000fc40003fc6270 */
[----:B------:R-:W-:Y:S02]  /*22f0*/  PRMT R125, RZ, 0x7610, R125 ;  /* 0x00007610ff7d7816 */ /* 0x000fe4000000007d */
[----:B------:R-:W-:Y:S01]  /*2300*/  PRMT R127, RZ, 0x7610, R127 ;  /* 0x00007610ff7f7816 */ /* 0x000fe2000000007f */
[----:B------:R-:W-:Y:S01]  /*2310*/  IMAD.MOV.U32 R78, RZ, RZ, R30 ;  /* 0x000000ffff4e7224 */ /* 0x000fe200078e001e */
[C---:B0-----:R-:W-:Y:S01]  /*2320*/  IADD3 R12, P5, PT, R19.reuse, R92, RZ ;  /* 0x0000005c130c7210 */ /* 0x041fe20007fbe0ff */
[----:B------:R-:W-:Y:S01]  /*2330*/  IMAD.MOV.U32 R82, RZ, RZ, R34 ;  /* 0x000000ffff527224 */ /* 0x000fe200078e0022 */
[----:B------:R-:W-:Y:S01]  /*2340*/  PRMT R129, RZ, 0x7610, R129 ;  /* 0x00007610ff817816 */ /* 0x000fe20000000081 */
[----:B------:R-:W-:Y:S01]  /*2350*/  IMAD.MOV.U32 R80, RZ, RZ, R31 ;  /* 0x000000ffff507224 */ /* 0x000fe200078e001f */
[----:B------:R-:W-:Y:S01]  /*2360*/  LEA.HI.X.SX32 R15, R19, R112, 0x1, P5 ;  /* 0x00000070130f7211 */ /* 0x000fe200028f0eff */
[----:B------:R-:W-:Y:S01]  /*2370*/  IMAD.MOV.U32 R84, RZ, RZ, R35 ;  /* 0x000000ffff547224 */ /* 0x000fe200078e0023 */
[----:B------:R-:W-:Y:S01]  /*2380*/  ISETP.LT.AND P5, PT, R14, R124, P0 ;  /* 0x0000007c0e00720c */ /* 0x000fe200007a1270 */
[----:B------:R-:W-:Y:S01]  /*2390*/  @P4 IMAD.MOV.U32 R20, RZ, RZ, R12 ;  /* 0x000000ffff144224 */ /* 0x000fe200078e000c */
[----:B------:R-:W-:Y:S01]  /*23a0*/  PRMT R134, RZ, 0x7610, R134 ;  /* 0x00007610ff867816 */ /* 0x000fe20000000086 */
[----:B------:R-:W-:Y:S01]  /*23b0*/  @P4 IMAD.MOV.U32 R21, RZ, RZ, R15 ;  /* 0x000000ffff154224 */ /* 0x000fe200078e000f */
[----:B------:R-:W-:Y:S01]  /*23c0*/  PRMT R136, RZ, 0x7610, R136 ;  /* 0x00007610ff887816 */ /* 0x000fe20000000088 */
[----:B------:R-:W-:-:S02]  /*23d0*/  IMAD R39, R4, 0x2, R53 ;  /* 0x0000000204277824 */ /* 0x000fc400078e0235 */
[----:B------:R-:W-:Y:S01]  /*23e0*/  IMAD.MOV.U32 R86, RZ, RZ, R36 ;  /* 0x000000ffff567224 */ /* 0x000fe200078e0024 */
[----:B------:R0:W4:Y:S01]  /*23f0*/  @P4 LDG.E.U8 R128, desc[UR16][R20.64] ;  /* 0x0000001014804981 */ /* 0x000122000c1e1100 */
[----:B------:R-:W-:Y:S01]  /*2400*/  IMAD.MOV.U32 R88, RZ, RZ, R42 ;  /* 0x000000ffff587224 */ /* 0x000fe200078e002a */
[----:B------:R-:W-:Y:S01]  /*2410*/  IADD3 R16, P4, PT, R39, R92, RZ ;  /* 0x0000005c27107210 */ /* 0x000fe20007f9e0ff */
[----:B------:R-:W-:Y:S01]  /*2420*/  @!P1 IMAD.MOV R68, RZ, RZ, -R68 ;  /* 0x000000ffff449224 */ /* 0x000fe200078e0a44 */
[----:B------:R-:W-:Y:S01]  /*2430*/  ISETP.GE.AND P1, PT, R44, RZ, PT ;  /* 0x000000ff2c00720c */ /* 0x000fe20003f26270 */
[----:B------:R-:W-:Y:S01]  /*2440*/  @!P3 IMAD.MOV R66, RZ, RZ, -R66 ;  /* 0x000000ffff42b224 */ /* 0x000fe200078e0a42 */
[----:B------:R-:W-:Y:S01]  /*2450*/  LOP3.LUT R17, R3, 0x2, RZ, 0xfc, !PT ;  /* 0x0000000203117812 */ /* 0x000fe200078efcff */
[----:B------:R-:W-:Y:S01]  /*2460*/  @P5 IMAD.MOV.U32 R18, RZ, RZ, R16 ;  /* 0x000000ffff125224 */ /* 0x000fe200078e0010 */
[----:B------:R-:W-:Y:S01]  /*2470*/  ISETP.GE.AND P3, PT, R40, RZ, PT ;  /* 0x000000ff2800720c */ /* 0x000fe20003f66270 */
[----:B------:R-:W-:Y:S01]  /*2480*/  @!P6 IMAD.MOV R70, RZ, RZ, -R70 ;  /* 0x000000ffff46e224 */ /* 0x000fe200078e0a46 */
[----:B------:R-:W-:Y:S01]  /*2490*/  LEA.HI.X.SX32 R19, R39, R112, 0x1, P4 ;  /* 0x0000007027137211 */ /* 0x000fe200020f0eff */
[----:B------:R-:W-:Y:S01]  /*24a0*/  IMAD.MOV.U32 R90, RZ, RZ, R43 ;  /* 0x000000ffff5a7224 */ /* 0x000fe200078e002b */
[----:B------:R-:W-:Y:S01]  /*24b0*/  ISETP.LT.AND P6, PT, R17, R124, P0 ;  /* 0x0000007c1100720c */ /* 0x000fe200007c1270 */
[----:B-1----:R-:W1:Y:S02]  /*24c0*/  LDCU UR4, c[0x0][0x3b0] ;  /* 0x00007600ff0477ac */ /* 0x002e640008000800 */
[----:B------:R5:W2:Y:S01]  /*24d0*/  @P5 LDG.E.U8 R130, desc[UR16][R18.64] ;  /* 0x0000001012825981 */ /* 0x000aa2000c1e1100 */
[----:B0-----:R-:W-:Y:S01]  /*24e0*/  LOP3.LUT R20, R3, 0xa, RZ, 0xfc, !PT ;  /* 0x0000000a03147812 */ /* 0x001fe200078efcff */
[----:B------:R-:W-:Y:S01]  /*24f0*/  @!P1 IMAD.MOV R74, RZ, RZ, -R74 ;  /* 0x000000ffff4a9224 */ /* 0x000fe200078e0a4a */
[----:B------:R-:W-:-:S02]  /*2500*/  IADD3 R22, P1, PT, R29, R92, RZ ;  /* 0x0000005c1d167210 */ /* 0x000fc40007f3e0ff */
[----:B-----5:R-:W-:Y:S01]  /*2510*/  IADD3 R18, P5, PT, R25, R92, RZ ;  /* 0x0000005c19127210 */ /* 0x020fe20007fbe0ff */
[----:B------:R-:W-:-:S03]  /*2520*/  @!P3 IMAD.MOV R72, RZ, RZ, -R72 ;  /* 0x000000ffff48b224 */ /* 0x000fc600078e0a48 */
[----:B------:R-:W-:Y:S02]  /*2530*/  LEA.HI.X.SX32 R21, R25, R112, 0x1, P5 ;  /* 0x0000007019157211 */ /* 0x000fe400028f0eff */
[----:B------:R-:W-:Y:S02]  /*2540*/  ISETP.LT.AND P3, PT, R20, R124, P0 ;  /* 0x0000007c1400720c */ /* 0x000fe40000761270 */
[----:B------:R-:W-:Y:S01]  /*2550*/  LOP3.LUT R23, R3, 0x12, RZ, 0xfc, !PT ;  /* 0x0000001203177812 */ /* 0x000fe200078efcff */
[----:B------:R-:W-:Y:S01]  /*2560*/  @P6 IMAD.MOV.U32 R26, RZ, RZ, R18 ;  /* 0x000000ffff1a6224 */ /* 0x000fe200078e0012 */
[----:B------:R-:W-:Y:S01]  /*2570*/  LEA.HI.X.SX32 R25, R29, R112, 0x1, P1 ;  /* 0x000000701d197211 */ /* 0x000fe200008f0eff */
[----:B------:R-:W-:Y:S01]  /*2580*/  @P6 IMAD.MOV.U32 R27, RZ, RZ, R21 ;  /* 0x000000ffff1b6224 */ /* 0x000fe200078e0015 */
[----:B------:R-:W-:Y:S02]  /*2590*/  ISETP.LT.AND P1, PT, R23, R124, P0 ;  /* 0x0000007c1700720c */ /* 0x000fe40000721270 */
[----:B------:R-:W-:-:S02]  /*25a0*/  ISETP.GE.AND P4, PT, R46, RZ, PT ;  /* 0x000000ff2e00720c */ /* 0x000fc40003f86270 */
[----:B------:R0:W5:Y:S01]  /*25b0*/  @P6 LDG.E.U8 R123, desc[UR16][R26.64] ;  /* 0x000000101a7b6981 */ /* 0x000162000c1e1100 */
[C---:B------:R-:W-:Y:S02]  /*25c0*/  IADD3 R24, P6, PT, R33.reuse, R92, RZ ;  /* 0x0000005c21187210 */ /* 0x040fe40007fde0ff */
[----:B------:R-:W-:Y:S01]  /*25d0*/  ISETP.GE.AND P5, PT, R48, RZ, PT ;  /* 0x000000ff3000720c */ /* 0x000fe20003fa6270 */
[----:B------:R-:W-:Y:S02]  /*25e0*/  @P3 IMAD.MOV.U32 R28, RZ, RZ, R22 ;  /* 0x000000ffff1c3224 */ /* 0x000fe400078e0016 */
[----:B------:R-:W-:Y:S01]  /*25f0*/  @P3 IMAD.MOV.U32 R29, RZ, RZ, R25 ;  /* 0x000000ffff1d3224 */ /* 0x000fe200078e0019 */
[----:B0-----:R-:W-:Y:S02]  /*2600*/  LEA.HI.X.SX32 R27, R33, R112, 0x1, P6 ;  /* 0x00000070211b7211 */ /* 0x001fe400030f0eff */
[----:B------:R-:W-:Y:S01]  /*2610*/  LOP3.LUT R26, R3, 0x1a, RZ, 0xfc, !PT ;  /* 0x0000001a031a7812 */ /* 0x000fe200078efcff */
[----:B------:R-:W-:Y:S01]  /*2620*/  @P1 IMAD.MOV.U32 R32, RZ, RZ, R24 ;  /* 0x000000ffff201224 */ /* 0x000fe200078e0018 */
[----:B------:R0:W2:Y:S01]  /*2630*/  @P3 LDG.E.U8 R125, desc[UR16][R28.64] ;  /* 0x000000101c7d3981 */ /* 0x0000a2000c1e1100 */
[----:B------:R-:W-:Y:S01]  /*2640*/  @P1 IMAD.MOV.U32 R33, RZ, RZ, R27 ;  /* 0x000000ffff211224 */ /* 0x000fe200078e001b */
[----:B------:R-:W-:Y:S01]  /*2650*/  ISETP.LT.AND P6, PT, R26, R124, P0 ;  /* 0x0000007c1a00720c */ /* 0x000fe200007c1270 */
[----:B------:R-:W-:Y:S01]  /*2660*/  @!P4 IMAD.MOV R76, RZ, RZ, -R76 ;  /* 0x000000ffff4cc224 */ /* 0x000fe200078e0a4c */
[----:B------:R-:W-:Y:S01]  /*2670*/  ISETP.GE.AND P4, PT, R49, RZ, PT ;  /* 0x000000ff3100720c */ /* 0x000fe20003f86270 */
[----:B------:R-:W-:Y:S01]  /*2680*/  IMAD R49, R4, 0x2, R39 ;  /* 0x0000000204317824 */ /* 0x000fe200078e0227 */
[----:B------:R-:W-:Y:S01]  /*2690*/  ISETP.GE.AND P3, PT, R55, RZ, PT ;  /* 0x000000ff3700720c */ /* 0x000fe20003f66270 */
[----:B------:R1:W2:Y:S01]  /*26a0*/  @P1 LDG.E.U8 R127, desc[UR16][R32.64] ;  /* 0x00000010207f1981 */ /* 0x0002a2000c1e1100 */
[----:B------:R-:W-:Y:S01]  /*26b0*/  ISETP.GE.AND P1, PT, R57, RZ, PT ;  /* 0x000000ff3900720c */ /* 0x000fe20003f26270 */
[----:B------:R-:W-:Y:S01]  /*26c0*/  @!P5 IMAD.MOV R78, RZ, RZ, -R78 ;  /* 0x000000ffff4ed224 */ /* 0x000fe200078e0a4e */
[----:B0-----:R-:W-:-:S02]  /*26d0*/  IADD3 R28, P5, PT, R49, R92, RZ ;  /* 0x0000005c311c7210 */ /* 0x001fc40007fbe0ff */
[----:B------:R-:W-:Y:S02]  /*26e0*/  LOP3.LUT R29, R3, 0x4, RZ, 0xfc, !PT ;  /* 0x00000004031d7812 */ /* 0x000fe400078efcff */
[----:B------:R-:W-:Y:S01]  /*26f0*/  LEA.HI.X.SX32 R31, R49, R112, 0x1, P5 ;  /* 0x00000070311f7211 */ /* 0x000fe200028f0eff */
[----:B------:R-:W-:Y:S01]  /*2700*/  @P6 IMAD.MOV.U32 R30, RZ, RZ, R28 ;  /* 0x000000ffff1e6224 */ /* 0x000fe200078e001c */
[----:B-1----:R-:W-:-:S03]  /*2710*/  LOP3.LUT R32, R3, 0xc, RZ, 0xfc, !PT ;  /* 0x0000000c03207812 */ /* 0x002fc600078efcff */
[----:B------:R-:W-:Y:S01]  /*2720*/  @!P3 IMAD.MOV R82, RZ, RZ, -R82 ;  /* 0x000000ffff52b224 */ /* 0x000fe200078e0a52 */
[-C--:B------:R-:W-:Y:S01]  /*2730*/  ISETP.LT.AND P5, PT, R29, R124.reuse, P0 ;  /* 0x0000007c1d00720c */ /* 0x080fe200007a1270 */
[----:B------:R0:W2:Y:S01]  /*2740*/  @P6 LDG.E.U8 R129, desc[UR16][R30.64] ;  /* 0x000000101e816981 */ /* 0x0000a2000c1e1100 */
[----:B------:R-:W-:Y:S01]  /*2750*/  ISETP.LT.AND P3, PT, R32, R124, P0 ;  /* 0x0000007c2000720c */ /* 0x000fe20000761270 */
[----:B------:R-:W-:Y:S01]  /*2760*/  @!P1 IMAD.MOV R84, RZ, RZ, -R84 ;  /* 0x000000ffff549224 */ /* 0x000fe200078e0a54 */
[-C--:B------:R-:W-:Y:S02]  /*2770*/  IADD3 R34, P1, PT, R41, R92.reuse, RZ ;  /* 0x0000005c29227210 */ /* 0x080fe40007f3e0ff */
[----:B0-----:R-:W-:-:S04]  /*2780*/  IADD3 R30, P6, PT, R37, R92, RZ ;  /* 0x0000005c251e7210 */ /* 0x001fc80007fde0ff */
[-C--:B------:R-:W-:Y:S02]  /*2790*/  LEA.HI.X.SX32 R33, R37, R112.reuse, 0x1, P6 ;  /* 0x0000007025217211 */ /* 0x080fe400030f0eff */
[----:B------:R-:W-:Y:S01]  /*27a0*/  LEA.HI.X.SX32 R37, R41, R112, 0x1, P1 ;  /* 0x0000007029257211 */ /* 0x000fe200008f0eff */
[----:B------:R-:W-:Y:S02]  /*27b0*/  @P5 IMAD.MOV.U32 R38, RZ, RZ, R30 ;  /* 0x000000ffff265224 */ /* 0x000fe400078e001e */
[----:B------:R-:W-:Y:S02]  /*27c0*/  @P5 IMAD.MOV.U32 R39, RZ, RZ, R33 ;  /* 0x000000ffff275224 */ /* 0x000fe400078e0021 */
[----:B------:R-:W-:Y:S02]  /*27d0*/  @P3 IMAD.MOV.U32 R40, RZ, RZ, R34 ;  /* 0x000000ffff283224 */ /* 0x000fe400078e0022 */
[----:B------:R-:W-:Y:S01]  /*27e0*/  @P3 IMAD.MOV.U32 R41, RZ, RZ, R37 ;  /* 0x000000ffff293224 */ /* 0x000fe200078e0025 */
[----:B------:R0:W2:Y:S04]  /*27f0*/  @P5 LDG.E.U8 R134, desc[UR16][R38.64] ;  /* 0x0000001026865981 */ /* 0x0000a8000c1e1100 */
[----:B------:R1:W2:Y:S01]  /*2800*/  @P3 LDG.E.U8 R136, desc[UR16][R40.64] ;  /* 0x0000001028883981 */ /* 0x0002a2000c1e1100 */
[----:B------:R-:W-:-:S02]  /*2810*/  ISETP.GE.AND P6, PT, R63, RZ, PT ;  /* 0x000000ff3f00720c */ /* 0x000fc40003fc6270 */
[----:B------:R-:W-:Y:S02]  /*2820*/  IADD3 R36, P5, PT, R45, R92, RZ ;  /* 0x0000005c2d247210 */ /* 0x000fe40007fbe0ff */
[----:B0-----:R-:W-:Y:S02]  /*2830*/  LOP3.LUT R38, R3, 0x1c, RZ, 0xfc, !PT ;  /* 0x0000001c03267812 */ /* 0x001fe400078efcff */
[----:B------:R-:W-:Y:S02]  /*2840*/  LEA.HI.X.SX32 R39, R45, R112, 0x1, P5 ;  /* 0x000000702d277211 */ /* 0x000fe400028f0eff */
[----:B------:R-:W-:Y:S02]  /*2850*/  LOP3.LUT R35, R3, 0x14, RZ, 0xfc, !PT ;  /* 0x0000001403237812 */ /* 0x000fe400078efcff */
[-C--:B------:R-:W-:Y:S01]  /*2860*/  ISETP.LT.AND P5, PT, R38, R124.reuse, P0 ;  /* 0x0000007c2600720c */ /* 0x080fe200007a1270 */
[----:B------:R-:W-:Y:S01]  /*2870*/  IMAD R55, R4, 0x2, R49 ;  /* 0x0000000204377824 */ /* 0x000fe200078e0231 */
[----:B------:R-:W-:Y:S01]  /*2880*/  ISETP.LT.AND P1, PT, R35, R124, P0 ;  /* 0x0000007c2300720c */ /* 0x000fe20000721270 */
[----:B------:R-:W-:-:S03]  /*2890*/  @!P6 IMAD.MOV R88, RZ, RZ, -R88 ;  /* 0x000000ffff58e224 */ /* 0x000fc600078e0a58 */
[----:B-1----:R-:W-:Y:S01]  /*28a0*/  IADD3 R40, P6, PT, R55, R92, RZ ;  /* 0x0000005c37287210 */ /* 0x002fe20007fde0ff */
[----:B------:R-:W-:Y:S01]  /*28b0*/  @!P4 IMAD.MOV R80, RZ, RZ, -R80 ;  /* 0x000000ffff50c224 */ /* 0x000fe200078e0a50 */
[----:B------:R-:W-:Y:S02]  /*28c0*/  LOP3.LUT R41, R3, 0x6, RZ, 0xfc, !PT ;  /* 0x0000000603297812 */ /* 0x000fe400078efcff */
[----:B------:R-:W-:Y:S02]  /*28d0*/  ISETP.GE.AND P4, PT, R59, RZ, PT ;  /* 0x000000ff3b00720c */ /* 0x000fe40003f86270 */
[----:B------:R-:W-:Y:S01]  /*28e0*/  PRMT R140, RZ, 0x7610, R140 ;  /* 0x00007610ff8c7816 */ /* 0x000fe2000000008c */
[----:B------:R-:W-:Y:S01]  /*28f0*/  @P5 IMAD.MOV.U32 R42, RZ, RZ, R40 ;  /* 0x000000ffff2a5224 */ /* 0x000fe200078e0028 */
[----:B------:R-:W-:Y:S02]  /*2900*/  LEA.HI.X.SX32 R43, R55, R112, 0x1, P6 ;  /* 0x00000070372b7211 */ /* 0x000fe400030f0eff */
[----:B------:R-:W-:Y:S01]  /*2910*/  ISETP.LT.AND P6, PT, R41, R124, P0 ;  /* 0x0000007c2900720c */ /* 0x000fe200007c1270 */
[----:B------:R-:W-:Y:S01]  /*2920*/  @P1 IMAD.MOV.U32 R44, RZ, RZ, R36 ;  /* 0x000000ffff2c1224 */ /* 0x000fe200078e0024 */
[----:B------:R-:W-:Y:S01]  /*2930*/  PRMT R138, RZ, 0x7610, R138 ;  /* 0x00007610ff8a7816 */ /* 0x000fe2000000008a */
[----:B------:R-:W-:Y:S01]  /*2940*/  @P1 IMAD.MOV.U32 R45, RZ, RZ, R39 ;  /* 0x000000ffff2d1224 */ /* 0x000fe200078e0027 */
[----:B------:R0:W2:Y:S01]  /*2950*/  @P5 LDG.E.U8 R140, desc[UR16][R42.64] ;  /* 0x000000102a8c5981 */ /* 0x0000a2000c1e1100 */
[----:B------:R-:W-:-:S03]  /*2960*/  ISETP.GE.AND P3, PT, R67, RZ, PT ;  /* 0x000000ff4300720c */ /* 0x000fc60003f66270 */
[----:B------:R1:W2:Y:S01]  /*2970*/  @P1 LDG.E.U8 R138, desc[UR16][R44.64] ;  /* 0x000000102c8a1981 */ /* 0x0002a2000c1e1100 */
[----:B0-----:R-:W-:Y:S01]  /*2980*/  IADD3 R42, P5, PT, R47, R92, RZ ;  /* 0x0000005c2f2a7210 */ /* 0x001fe20007fbe0ff */
[----:B------:R-:W-:-:S03]  /*2990*/  @!P4 IMAD.MOV R86, RZ, RZ, -R86 ;  /* 0x000000ffff56c224 */ /* 0x000fc600078e0a56 */
[----:B-1----:R-:W-:Y:S02]  /*29a0*/  LEA.HI.X.SX32 R45, R47, R112, 0x1, P5 ;  /* 0x000000702f2d7211 */ /* 0x002fe400028f0eff */
[----:B------:R-:W-:Y:S02]  /*29b0*/  ISETP.GE.AND P4, PT, R65, RZ, PT ;  /* 0x000000ff4100720c */ /* 0x000fe40003f86270 */
[----:B------:R-:W-:Y:S01]  /*29c0*/  ISETP.GE.AND P1, PT, R69, RZ, PT ;  /* 0x000000ff4500720c */ /* 0x000fe20003f26270 */
[----:B------:R-:W-:Y:S01]  /*29d0*/  @P6 IMAD.MOV.U32 R48, RZ, RZ, R42 ;  /* 0x000000ffff306224 */ /* 0x000fe200078e002a */
[----:B------:R-:W-:Y:S01]  /*29e0*/  PRMT R131, RZ, 0x7610, R131 ;  /* 0x00007610ff837816 */ /* 0x000fe20000000083 */
[----:B------:R-:W-:Y:S01]  /*29f0*/  @P6 IMAD.MOV.U32 R49, RZ, RZ, R45 ;  /* 0x000000ffff316224 */ /* 0x000fe200078e002d */
[----:B------:R-:W-:Y:S01]  /*2a00*/  LOP3.LUT R44, R3, 0xe, RZ, 0xfc, !PT ;  /* 0x0000000e032c7812 */ /* 0x000fe200078efcff */
[----:B------:R-:W-:-:S03]  /*2a10*/  @!P3 IMAD.MOV R98, RZ, RZ, -R98 ;  /* 0x000000ffff62b224 */ /* 0x000fc600078e0a62 */
[----:B------:R0:W2:Y:S01]  /*2a20*/  @P6 LDG.E.U8 R131, desc[UR16][R48.64] ;  /* 0x0000001030836981 */ /* 0x0000a2000c1e1100 */
[----:B------:R-:W-:Y:S02]  /*2a30*/  ISETP.LT.AND P3, PT, R44, R124, P0 ;  /* 0x0000007c2c00720c */ /* 0x000fe40000761270 */
[----:B------:R-:W-:Y:S01]  /*2a40*/  IADD3 R46, P6, PT, R51, R92, RZ ;  /* 0x0000005c332e7210 */ /* 0x000fe20007fde0ff */
[----:B------:R-:W-:Y:S01]  /*2a50*/  @!P4 IMAD.MOV R90, RZ, RZ, -R90 ;  /* 0x000000ffff5ac224 */ /* 0x000fe200078e0a5a */
[----:B------:R-:W-:Y:S01]  /*2a60*/  ISETP.GE.AND P4, PT, R71, RZ, PT ;  /* 0x000000ff4700720c */ /* 0x000fe20003f86270 */
[----:B------:R-:W-:Y:S01]  /*2a70*/  @!P1 IMAD.MOV R102, RZ, RZ, -R102 ;  /* 0x000000ffff669224 */ /* 0x000fe200078e0a66 */
[----:B------:R-:W-:Y:S02]  /*2a80*/  LEA.HI.X.SX32 R47, R51, R112, 0x1, P6 ;  /* 0x00000070332f7211 */ /* 0x000fe400030f0eff */
[----:B------:R-:W-:Y:S02]  /*2a90*/  ISETP.GE.AND P6, PT, R77, RZ, PT ;  /* 0x000000ff4d00720c */ /* 0x000fe40003fc6270 */
[----:B------:R-:W-:-:S02]  /*2aa0*/  ISETP.GE.AND P1, PT, R75, RZ, PT ;  /* 0x000000ff4b00720c */ /* 0x000fc40003f26270 */
[----:B------:R-:W-:Y:S01]  /*2ab0*/  PRMT R133, RZ, 0x7610, R133 ;  /* 0x00007610ff857816 */ /* 0x000fe20000000085 */
[----:B------:R-:W-:Y:S01]  /*2ac0*/  IMAD.MOV.U32 R106, RZ, RZ, R50 ;  /* 0x000000ffff6a7224 */ /* 0x000fe200078e0032 */
[----:B0-----:R-:W-:Y:S01]  /*2ad0*/  LOP3.LUT R48, R132, 0x1f, RZ, 0xc0, !PT ;  /* 0x0000001f84307812 */ /* 0x001fe200078ec0ff */
[----:B------:R-:W-:-:S03]  /*2ae0*/  IMAD R55, R4, 0x2, R55 ;  /* 0x0000000204377824 */ /* 0x000fc600078e0237 */
[----:B------:R-:W4:Y:S01]  /*2af0*/  @P3 LDG.E.U8 R133, desc[UR16][R46.64] ;  /* 0x000000102e853981 */ /* 0x000f22000c1e1100 */
[----:B------:R-:W-:Y:S02]  /*2b00*/  ISETP.NE.AND P3, PT, R107, RZ, PT ;  /* 0x000000ff6b00720c */ /* 0x000fe40003f65270 */
[----:B------:R-:W-:Y:S01]  /*2b10*/  LOP3.LUT R107, RZ, R107, RZ, 0x33, !PT ;  /* 0x0000006bff6b7212 */ /* 0x000fe200078e33ff */
[----:B------:R-:W-:Y:S01]  /*2b20*/  @!P6 IMAD.MOV R108, RZ, RZ, -R108 ;  /* 0x000000ffff6ce224 */ /* 0x000fe200078e0a6c */
[----:B------:R-:W-:Y:S01]  /*2b30*/  IADD3 R50, P6, PT, R53, R92, RZ ;  /* 0x0000005c35327210 */ /* 0x000fe20007fde0ff */
[----:B------:R-:W-:Y:S01]  /*2b40*/  @!P4 IMAD.MOV R104, RZ, RZ, -R104 ;  /* 0x000000ffff68c224 */ /* 0x000fe200078e0a68 */
[----:B------:R-:W-:Y:S01]  /*2b50*/  SEL R49, R107, R52, !P3 ;  /* 0x000000346b317207 */ /* 0x000fe20005800000 */
[----:B------:R-:W-:Y:S01]  /*2b60*/  @!P1 IMAD.MOV R106, RZ, RZ, -R106 ;  /* 0x000000ffff6a9224 */ /* 0x000fe200078e0a6a */
[----:B------:R-:W-:Y:S01]  /*2b70*/  ISETP.GE.AND P4, PT, R79, RZ, PT ;  /* 0x000000ff4f00720c */ /* 0x000fe20003f86270 */
[----:B------:R-:W-:Y:S01]  /*2b80*/  IMAD R122, R48, R5, RZ ;  /* 0x00000005307a7224 */ /* 0x000fe200078e02ff */
[----:B------:R-:W-:-:S02]  /*2b90*/  IADD3 R52, P1, PT, R55, R92, RZ ;  /* 0x0000005c37347210 */ /* 0x000fc40007f3e0ff */
[-C--:B------:R-:W-:Y:S02]  /*2ba0*/  LEA.HI.X.SX32 R51, R53, R112.reuse, 0x1, P6 ;  /* 0x0000007035337211 */ /* 0x080fe400030f0eff */
[----:B------:R-:W-:Y:S01]  /*2bb0*/  LEA.HI.X.SX32 R53, R55, R112, 0x1, P1 ;  /* 0x0000007037357211 */ /* 0x000fe200008f0eff */
[----:B------:R-:W-:Y:S01]  /*2bc0*/  IMAD R55, R49, UR4, RZ ;  /* 0x0000000431377c24 */ /* 0x000fe2000f8e02ff */
[C---:B------:R-:W-:Y:S02]  /*2bd0*/  IADD3 R103, P6, PT, R122.reuse, UR22, RZ ;  /* 0x000000167a677c10 */ /* 0x040fe4000ffde0ff */
[----:B------:R-:W-:Y:S02]  /*2be0*/  SEL R57, R107, R54, !P3 ;  /* 0x000000366b397207 */ /* 0x000fe40005800000 */
[----:B------:R-:W-:Y:S02]  /*2bf0*/  LEA.HI.X.SX32 R122, R122, UR23, 0x1, P6 ;  /* 0x000000177a7a7c11 */ /* 0x000fe4000b0f0eff */
[----:B------:R-:W-:Y:S01]  /*2c00*/  IADD3 R54, P6, PT, R55, R103, RZ ;  /* 0x0000006737367210 */ /* 0x000fe20007fde0ff */
[----:B------:R-:W-:Y:S01]  /*2c10*/  IMAD R57, R57, UR4, RZ ;  /* 0x0000000439397c24 */ /* 0x000fe2000f8e02ff */
[----:B------:R-:W-:Y:S01]  /*2c20*/  SEL R59, R107, R56, !P3 ;  /* 0x000000386b3b7207 */ /* 0x000fe20005800000 */
[----:B------:R-:W-:Y:S01]  /*2c30*/  @!P4 IMAD.MOV R110, RZ, RZ, -R110 ;  /* 0x000000ffff6ec224 */ /* 0x000fe200078e0a6e */
[----:B------:R-:W-:-:S02]  /*2c40*/  LEA.HI.X.SX32 R55, R55, R122, 0x1, P6 ;  /* 0x0000007a37377211 */ /* 0x000fc400030f0eff */
[----:B------:R-:W-:Y:S01]  /*2c50*/  ISETP.GE.AND P4, PT, R61, RZ, PT ;  /* 0x000000ff3d00720c */ /* 0x000fe20003f86270 */
[----:B------:R-:W-:Y:S01]  /*2c60*/  IMAD R59, R59, UR4, RZ ;  /* 0x000000043b3b7c24 */ /* 0x000fe2000f8e02ff */
[-C--:B------:R-:W-:Y:S02]  /*2c70*/  IADD3 R56, P6, PT, R57, R103.reuse, RZ ;  /* 0x0000006739387210 */ /* 0x080fe40007fde0ff */
[----:B------:R-:W-:Y:S02]  /*2c80*/  SEL R61, R107, R58, !P3 ;  /* 0x0000003a6b3d7207 */ /* 0x000fe40005800000 */
[----:B------:R-:W-:Y:S02]  /*2c90*/  LEA.HI.X.SX32 R57, R57, R122, 0x1, P6 ;  /* 0x0000007a39397211 */ /* 0x000fe400030f0eff */
[----:B------:R-:W-:Y:S01]  /*2ca0*/  IADD3 R58, P6, PT, R59, R103, RZ ;  /* 0x000000673b3a7210 */ /* 0x000fe20007fde0ff */
[----:B------:R-:W-:Y:S01]  /*2cb0*/  IMAD R61, R61, UR4, RZ ;  /* 0x000000043d3d7c24 */ /* 0x000fe2000f8e02ff */
[----:B------:R-:W-:-:S02]  /*2cc0*/  SEL R63, R107, R60, !P3 ;  /* 0x0000003c6b3f7207 */ /* 0x000fc40005800000 */
[----:B------:R-:W-:Y:S02]  /*2cd0*/  LEA.HI.X.SX32 R59, R59, R122, 0x1, P6 ;  /* 0x0000007a3b3b7211 */ /* 0x000fe400030f0eff */
[-C--:B------:R-:W-:Y:S01]  /*2ce0*/  IADD3 R60, P6, PT, R61, R103.reuse, RZ ;  /* 0x000000673d3c7210 */ /* 0x080fe20007fde0ff */
[----:B------:R-:W-:Y:S01]  /*2cf0*/  IMAD R63, R63, UR4, RZ ;  /* 0x000000043f3f7c24 */ /* 0x000fe2000f8e02ff */
        /* <DEDUP_REMOVED lines=13> */
[----:B------:R-:W-:Y:S02]  /*2dd0*/  ISETP.GE.AND P5, PT, R73, RZ, PT ;  /* 0x000000ff4900720c */ /* 0x000fe40003fa6270 */
[----:B------:R-:W-:Y:S01]  /*2de0*/  LEA.HI.X.SX32 R67, R67, R122, 0x1, P6 ;  /* 0x0000007a43437211 */ /* 0x000fe200030f0eff */
        /* <DEDUP_REMOVED lines=14> */
[----:B------:R-:W-:Y:S01]  /*2ed0*/  SEL R79, R107, R76, !P3 ;  /* 0x0000004c6b4f7207 */ /* 0x000fe20005800000 */
[----:B------:R-:W-:Y:S01]  /*2ee0*/  @!P5 IMAD.MOV R105, RZ, RZ, -R105 ;  /* 0x000000ffff69d224 */ /* 0x000fe200078e0a69 */
[----:B------:R-:W-:-:S02]  /*2ef0*/  ISETP.GE.AND P5, PT, R81, RZ, PT ;  /* 0x000000ff5100720c */ /* 0x000fc40003fa6270 */
[----:B------:R-:W-:Y:S01]  /*2f00*/  LEA.HI.X.SX32 R75, R75, R122, 0x1, P6 ;  /* 0x0000007a4b4b7211 */ /* 0x000fe200030f0eff */
[----:B------:R-:W-:Y:S01]  /*2f10*/  IMAD R79, R79, UR4, RZ ;  /* 0x000000044f4f7c24 */ /* 0x000fe2000f8e02ff */
[-C--:B------:R-:W-:Y:S02]  /*2f20*/  IADD3 R76, P6, PT, R77, R103.reuse, RZ ;  /* 0x000000674d4c7210 */ /* 0x080fe40007fde0ff */
[----:B------:R-:W-:Y:S02]  /*2f30*/  SEL R81, R107, R78, !P3 ;  /* 0x0000004e6b517207 */ /* 0x000fe40005800000 */
[----:B------:R-:W-:Y:S02]  /*2f40*/  LEA.HI.X.SX32 R77, R77, R122, 0x1, P6 ;  /* 0x0000007a4d4d7211 */ /* 0x000fe400030f0eff */
[----:B------:R-:W-:Y:S01]  /*2f50*/  SEL R83, R107, R80, !P3 ;  /* 0x000000506b537207 */ /* 0x000fe20005800000 */
[----:B------:R-:W-:Y:S01]  /*2f60*/  IMAD R81, R81, UR4, RZ ;  /* 0x0000000451517c24 */ /* 0x000fe2000f8e02ff */
[----:B------:R-:W-:-:S02]  /*2f70*/  IADD3 R78, P6, PT, R79, R103, RZ ;  /* 0x000000674f4e7210 */ /* 0x000fc40007fde0ff */
[----:B------:R-:W-:Y:S01]  /*2f80*/  SEL R85, R107, R82, !P3 ;  /* 0x000000526b557207 */ /* 0x000fe20005800000 */
[----:B------:R-:W-:Y:S01]  /*2f90*/  IMAD R83, R83, UR4, RZ ;  /* 0x0000000453537c24 */ /* 0x000fe2000f8e02ff */
        /* <DEDUP_REMOVED lines=17> */
[----:B------:R-:W-:Y:S01]  /*30b0*/  IADD3 R88, P6, PT, R89, R103, RZ ;  /* 0x0000006759587210 */ /* 0x000fe20007fde0ff */
[----:B------:R-:W-:-:S03]  /*30c0*/  IMAD R93, R93, UR4, RZ ;  /* 0x000000045d5d7c24 */ /* 0x000fc6000f8e02ff */
[-C--:B------:R-:W-:Y:S02]  /*30d0*/  LEA.HI.X.SX32 R89, R89, R122.reuse, 0x1, P6 ;  /* 0x0000007a59597211 */ /* 0x080fe400030f0eff */
[-C--:B------:R-:W-:Y:S02]  /*30e0*/  IADD3 R90, P6, PT, R91, R103.reuse, RZ ;  /* 0x000000675b5a7210 */ /* 0x080fe40007fde0ff */
[----:B------:R-:W-:Y:S02]  /*30f0*/  LOP3.LUT R49, R3, 0x16, RZ, 0xfc, !PT ;  /* 0x0000001603317812 */ /* 0x000fe400078efcff */
[----:B------:R-:W-:Y:S02]  /*3100*/  LEA.HI.X.SX32 R91, R91, R122, 0x1, P6 ;  /* 0x0000007a5b5b7211 */ /* 0x000fe400030f0eff */
[----:B------:R-:W-:Y:S02]  /*3110*/  IADD3 R92, P6, PT, R93, R103, RZ ;  /* 0x000000675d5c7210 */ /* 0x000fe40007fde0ff */
[----:B------:R-:W-:-:S02]  /*3120*/  SEL R113, R107, R98, !P3 ;  /* 0x000000626b717207 */ /* 0x000fc40005800000 */
[----:B------:R-:W-:Y:S02]  /*3130*/  LEA.HI.X.SX32 R93, R93, R122, 0x1, P6 ;  /* 0x0000007a5d5d7211 */ /* 0x000fe400030f0eff */
[----:B------:R-:W-:Y:S01]  /*3140*/  ISETP.LT.AND P6, PT, R49, R124, P0 ;  /* 0x0000007c3100720c */ /* 0x000fe200007c1270 */
[----:B------:R-:W-:Y:S01]  /*3150*/  IMAD.MOV.U32 R112, RZ, RZ, R96 ;  /* 0x000000ffff707224 */ /* 0x000fe200078e0060 */
[----:B------:R-:W-:Y:S01]  /*3160*/  PRMT R135, RZ, 0x7610, R135 ;  /* 0x00007610ff877816 */ /* 0x000fe20000000087 */
[----:B------:R-:W-:Y:S02]  /*3170*/  IMAD R113, R113, UR4, RZ ;  /* 0x0000000471717c24 */ /* 0x000fe4000f8e02ff */
[----:B------:R-:W-:Y:S02]  /*3180*/  @!P5 IMAD.MOV R112, RZ, RZ, -R112 ;  /* 0x000000ffff70d224 */ /* 0x000fe400078e0a70 */
[----:B------:R-:W-:Y:S01]  /*3190*/  IMAD.MOV.U32 R114, RZ, RZ, R97 ;  /* 0x000000ffff727224 */ /* 0x000fe200078e0061 */
[----:B------:R-:W-:-:S03]  /*31a0*/  IADD3 R96, P5, PT, R113, R103, RZ ;  /* 0x0000006771607210 */ /* 0x000fc60007fbe0ff */
[----:B------:R-:W-:Y:S02]  /*31b0*/  @!P4 IMAD.MOV R114, RZ, RZ, -R114 ;  /* 0x000000ffff72c224 */ /* 0x000fe400078e0a72 */
[----:B------:R-:W5:Y:S01]  /*31c0*/  @P6 LDG.E.U8 R135, desc[UR16][R50.64] ;  /* 0x0000001032876981 */ /* 0x000f62000c1e1100 */
[----:B------:R-:W-:Y:S02]  /*31d0*/  ISETP.GE.AND P6, PT, R111, RZ, PT ;  /* 0x000000ff6f00720c */ /* 0x000fe40003fc6270 */
[----:B------:R-:W-:Y:S02]  /*31e0*/  LEA.HI.X.SX32 R97, R113, R122, 0x1, P5 ;  /* 0x0000007a71617211 */ /* 0x000fe400028f0eff */
[----:B------:R-:W-:Y:S02]  /*31f0*/  ISETP.GE.AND P4, PT, R101, RZ, PT ;  /* 0x000000ff6500720c */ /* 0x000fe40003f86270 */
[----:B------:R-:W-:Y:S02]  /*3200*/  ISETP.GE.AND P5, PT, R109, RZ, PT ;  /* 0x000000ff6d00720c */ /* 0x000fe40003fa6270 */
[----:B------:R-:W-:-:S02]  /*3210*/  LOP3.LUT R98, R3, 0x1e, RZ, 0xfc, !PT ;  /* 0x0000001e03627812 */ /* 0x000fc400078efcff */
[-C--:B------:R-:W-:Y:S02]  /*3220*/  ISETP.LT.AND P1, PT, R48, R124.reuse, P0 ;  /* 0x0000007c3000720c */ /* 0x080fe40000721270 */
[----:B------:R-:W-:Y:S02]  /*3230*/  ISETP.LT.AND P0, PT, R98, R124, P0 ;  /* 0x0000007c6200720c */ /* 0x000fe40000701270 */
[C---:B------:R-:W-:Y:S02]  /*3240*/  SEL R121, R107.reuse, R102, !P3 ;  /* 0x000000666b797207 */ /* 0x040fe40005800000 */
[C---:B------:R-:W-:Y:S02]  /*3250*/  SEL R119, R107.reuse, R104, !P3 ;  /* 0x000000686b777207 */ /* 0x040fe40005800000 */
[C---:B------:R-:W-:Y:S01]  /*3260*/  SEL R117, R107.reuse, R105, !P3 ;  /* 0x000000696b757207 */ /* 0x040fe20005800000 */
[----:B------:R-:W-:Y:S01]  /*3270*/  @!P6 IMAD.MOV R99, RZ, RZ, -R99 ;  /* 0x000000ffff63e224 */ /* 0x000fe200078e0a63 */
[----:B------:R-:W-:Y:S01]  /*3280*/  PRMT R137, RZ, 0x7610, R137 ;  /* 0x00007610ff897816 */ /* 0x000fe20000000089 */
[----:B------:R-:W-:Y:S01]  /*3290*/  @!P4 IMAD.MOV R100, RZ, RZ, -R100 ;  /* 0x000000ffff64c224 */ /* 0x000fe200078e0a64 */
[C---:B------:R-:W-:Y:S01]  /*32a0*/  SEL R115, R107.reuse, R106, !P3 ;  /* 0x0000006a6b737207 */ /* 0x040fe20005800000 */
[----:B------:R-:W-:Y:S01]  /*32b0*/  @!P5 IMAD.MOV R95, RZ, RZ, -R95 ;  /* 0x000000ffff5fd224 */ /* 0x000fe200078e0a5f */
[----:B------:R-:W-:Y:S01]  /*32c0*/  SEL R113, R107, R108, !P3 ;  /* 0x0000006c6b717207 */ /* 0x000fe20005800000 */
[----:B------:R-:W-:Y:S01]  /*32d0*/  IMAD R121, R121, UR4, RZ ;  /* 0x0000000479797c24 */ /* 0x000fe2000f8e02ff */
[----:B------:R-:W-:Y:S01]  /*32e0*/  SEL R111, R107, R110, !P3 ;  /* 0x0000006e6b6f7207 */ /* 0x000fe20005800000 */
[----:B------:R-:W-:-:S02]  /*32f0*/  IMAD R119, R119, UR4, RZ ;  /* 0x0000000477777c24 */ /* 0x000fc4000f8e02ff */
[----:B------:R-:W-:Y:S01]  /*3300*/  IMAD R117, R117, UR4, RZ ;  /* 0x0000000475757c24 */ /* 0x000fe2000f8e02ff */
[C---:B------:R-:W-:Y:S01]  /*3310*/  SEL R99, R107.reuse, R99, !P3 ;  /* 0x000000636b637207 */ /* 0x040fe20005800000 */
[----:B------:R-:W5:Y:S01]  /*3320*/  @P0 LDG.E.U8 R137, desc[UR16][R52.64] ;  /* 0x0000001034890981 */ /* 0x000f62000c1e1100 */
[----:B------:R-:W-:Y:S01]  /*3330*/  SEL R112, R107, R112, !P3 ;  /* 0x000000706b707207 */ /* 0x000fe20005800000 */
[----:B------:R-:W-:Y:S01]  /*3340*/  IMAD R115, R115, UR4, RZ ;  /* 0x0000000473737c24 */ /* 0x000fe2000f8e02ff */
[----:B------:R-:W-:Y:S01]  /*3350*/  SEL R105, R107, R114, !P3 ;  /* 0x000000726b697207 */ /* 0x000fe20005800000 */
[----:B------:R-:W-:Y:S01]  /*3360*/  IMAD R113, R113, UR4, RZ ;  /* 0x0000000471717c24 */ /* 0x000fe2000f8e02ff */
[----:B------:R-:W-:Y:S01]  /*3370*/  SEL R109, R107, R95, !P3 ;  /* 0x0000005f6b6d7207 */ /* 0x000fe20005800000 */
[----:B------:R-:W-:Y:S01]  /*3380*/  IMAD R111, R111, UR4, RZ ;  /* 0x000000046f6f7c24 */ /* 0x000fe2000f8e02ff */
[----:B------:R-:W-:Y:S02]  /*3390*/  SEL R100, R107, R100, !P3 ;  /* 0x000000646b647207 */ /* 0x000fe40005800000 */
[----:B------:R-:W-:-:S02]  /*33a0*/  IADD3 R120, P0, PT, R121, R103, RZ ;  /* 0x0000006779787210 */ /* 0x000fc40007f1e0ff */
[-C--:B------:R-:W-:Y:S02]  /*33b0*/  IADD3 R118, P3, PT, R119, R103.reuse, RZ ;  /* 0x0000006777767210 */ /* 0x080fe40007f7e0ff */
[-C--:B------:R-:W-:Y:S01]  /*33c0*/  IADD3 R116, P4, PT, R117, R103.reuse, RZ ;  /* 0x0000006775747210 */ /* 0x080fe20007f9e0ff */
[----:B------:R-:W-:Y:S01]  /*33d0*/  IMAD R95, R99, UR4, RZ ;  /* 0x00000004635f7c24 */ /* 0x000fe2000f8e02ff */
[-C--:B------:R-:W-:Y:S01]  /*33e0*/  LEA.HI.X.SX32 R121, R121, R122.reuse, 0x1, P0 ;  /* 0x0000007a79797211 */ /* 0x080fe200000f0eff */
[----:B------:R-:W-:Y:S01]  /*33f0*/  IMAD R107, R112, UR4, RZ ;  /* 0x00000004706b7c24 */ /* 0x000fe2000f8e02ff */
[-C--:B------:R-:W-:Y:S01]  /*3400*/  LEA.HI.X.SX32 R119, R119, R122.reuse, 0x1, P3 ;  /* 0x0000007a77777211 */ /* 0x080fe200018f0eff */
[----:B------:R-:W-:Y:S01]  /*3410*/  IMAD R105, R105, UR4, RZ ;  /* 0x0000000469697c24 */ /* 0x000fe2000f8e02ff */
[----:B------:R-:W-:Y:S01]  /*3420*/  LEA.HI.X.SX32 R117, R117, R122, 0x1, P4 ;  /* 0x0000007a75757211 */ /* 0x000fe200020f0eff */
[----:B------:R-:W-:Y:S01]  /*3430*/  IMAD R109, R109, UR4, RZ ;  /* 0x000000046d6d7c24 */ /* 0x000fe2000f8e02ff */
[-C--:B------:R-:W-:Y:S01]  /*3440*/  IADD3 R114, P0, PT, R115, R103.reuse, RZ ;  /* 0x0000006773727210 */ /* 0x080fe20007f1e0ff */
[----:B------:R-:W-:Y:S01]  /*3450*/  IMAD R101, R100, UR4, RZ ;  /* 0x0000000464657c24 */ /* 0x000fe2000f8e02ff */
[----:B------:R-:W-:-:S02]  /*3460*/  IADD3 R112, P3, PT, R113, R103, RZ ;  /* 0x0000006771707210 */ /* 0x000fc40007f7e0ff */
[-C--:B------:R-:W-:Y:S02]  /*3470*/  IADD3 R110, P4, PT, R111, R103.reuse, RZ ;  /* 0x000000676f6e7210 */ /* 0x080fe40007f9e0ff */
[-C--:B------:R-:W-:Y:S02]  /*3480*/  IADD3 R102, P5, PT, R95, R103.reuse, RZ ;  /* 0x000000675f667210 */ /* 0x080fe40007fbe0ff */
[-C--:B------:R-:W-:Y:S02]  /*3490*/  LEA.HI.X.SX32 R115, R115, R122.reuse, 0x1, P0 ;  /* 0x0000007a73737211 */ /* 0x080fe400000f0eff */
[-C--:B------:R-:W-:Y:S02]  /*34a0*/  LEA.HI.X.SX32 R113, R113, R122.reuse, 0x1, P3 ;  /* 0x0000007a71717211 */ /* 0x080fe400018f0eff */
[----:B------:R-:W-:Y:S02]  /*34b0*/  LEA.HI.X.SX32 R111, R111, R122, 0x1, P4 ;  /* 0x0000007a6f6f7211 */ /* 0x000fe400020f0eff */
[----:B------:R-:W-:-:S02]  /*34c0*/  IADD3 R108, P0, PT, R109, R103, RZ ;  /* 0x000000676d6c7210 */ /* 0x000fc40007f1e0ff */
[-C--:B------:R-:W-:Y:S02]  /*34d0*/  IADD3 R106, P3, PT, R107, R103.reuse, RZ ;  /* 0x000000676b6a7210 */ /* 0x080fe40007f7e0ff */
[-C--:B------:R-:W-:Y:S02]  /*34e0*/  IADD3 R104, P4, PT, R105, R103.reuse, RZ ;  /* 0x0000006769687210 */ /* 0x080fe40007f9e0ff */
[----:B------:R-:W-:Y:S02]  /*34f0*/  IADD3 R100, P6, PT, R101, R103, RZ ;  /* 0x0000006765647210 */ /* 0x000fe40007fde0ff */
[----:B------:R-:W-:Y:S02]  /*3500*/  LEA.HI.X.SX32 R103, R95, R122, 0x1, P5 ;  /* 0x0000007a5f677211 */ /* 0x000fe400028f0eff */
[----:B------:R-:W-:Y:S01]  /*3510*/  SHF.R.S32.HI R95, RZ, 0x7, R132 ;  /* 0x00000007ff5f7819 */ /* 0x000fe20000011484 */
[----:B------:R-:W-:-:S04]  /*3520*/  @!UP1 UIADD3 UR4, UPT, UPT, -UR10, 0x100000, URZ ;  /* 0x001000000a049890 */ /* 0x000fc8000fffe1ff */
[----:B------:R-:W-:Y:S02]  /*3530*/  @!UP1 USHF.L.U32 UR5, UR4, 0xb, URZ ;  /* 0x0000000b04059899 */ /* 0x000fe400080006ff */
[----:B------:R-:W-:Y:S01]  /*3540*/  @!UP1 USHF.L.U32 UR4, UR4, 0x1, URZ ;  /* 0x0000000104049899 */ /* 0x000fe200080006ff */
[----:B------:R-:W-:Y:S01]  /*3550*/  SGXT R95, R95, 0x1 ;  /* 0x000000015f5f781a */ /* 0x000fe20000000200 */
[----:B------:R-:W-:-:S03]  /*3560*/  VOTEU.ALL UP1, P2 ;  /* 0x0000000000ff7886 */ /* 0x000fc60001020000 */
[----:B------:R-:W-:-:S04]  /*3570*/  LOP3.LUT R95, R95, 0x90, RZ, 0xc0, !PT ;  /* 0x000000905f5f7812 */ /* 0x000fc800078ec0ff */
[----:B------:R-:W-:-:S03]  /*3580*/  LOP3.LUT R99, R95, 0x7f, R132, 0x78, !PT ;  /* 0x0000007f5f637812 */ /* 0x000fc600078e7884 */
[----:B------:R0:W1:Y:S01]  /*3590*/  @!UP1 SYNCS.EXCH.64 URZ, [UR8+0x6008], UR4 ;  /* 0x0060080408ff95b2 */ /* 0x0000620008000100 */
[----:B------:R-:W-:Y:S01]  /*35a0*/  PRMT R184, RZ, 0x7610, R184 ;  /* 0x00007610ffb87816 */ /* 0x000fe200000000b8 */
[----:B------:R-:W-:Y:S01]  /*35b0*/  @P1 IMAD.MOV.U32 R95, RZ, RZ, R121 ;  /* 0x000000ffff5f1224 */ /* 0x000fe200078e0079 */
[----:B---3--:R3:W-:Y:S01]  /*35c0*/  STS.U8 [R99+UR8+0x4000], R94 ;  /* 0x0040005e63007988 */ /* 0x0087e20008000008 */
[----:B------:R-:W-:Y:S01]  /*35d0*/  PRMT R186, RZ, 0x7610, R186 ;  /* 0x00007610ffba7816 */ /* 0x000fe200000000ba */
[----:B---3--:R-:W-:-:S05]  /*35e0*/  @P1 IMAD.MOV.U32 R94, RZ, RZ, R120 ;  /* 0x000000ffff5e1224 */ /* 0x008fca00078e0078 */
[----:B------:R3:W5:Y:S01]  /*35f0*/  @P1 LDG.E.U8 R184, desc[UR16][R94.64] ;  /* 0x000000105eb81981 */ /* 0x000762000c1e1100 */
[----:B------:R-:W-:Y:S01]  /*3600*/  PRMT R188, RZ, 0x7610, R188 ;  /* 0x00007610ffbc7816 */ /* 0x000fe200000000bc */
[----:B---3--:R-:W-:Y:S02]  /*3610*/  @P1 IMAD.MOV.U32 R94, RZ, RZ, R118 ;  /* 0x000000ffff5e1224 */ /* 0x008fe400078e0076 */
[----:B------:R-:W-:-:S05]  /*3620*/  @P1 IMAD.MOV.U32 R95, RZ, RZ, R119 ;  /* 0x000000ffff5f1224 */ /* 0x000fca00078e0077 */
[----:B------:R3:W5:Y:S01]  /*3630*/  @P1 LDG.E.U8 R186, desc[UR16][R94.64] ;  /* 0x000000105eba1981 */ /* 0x000762000c1e1100 */
[-C--:B------:R-:W-:Y:S02]  /*3640*/  LEA.HI.X.SX32 R109, R109, R122.reuse, 0x1, P0 ;  /* 0x0000007a6d6d7211 */ /* 0x080fe400000f0eff */
[-C--:B------:R-:W-:Y:S01]  /*3650*/  LEA.HI.X.SX32 R107, R107, R122.reuse, 0x1, P3 ;  /* 0x0000007a6b6b7211 */ /* 0x080fe200018f0eff */
[----:B--2---:R2:W-:Y:S01]  /*3660*/  STS.U8 [R99+UR8+0x4400], R126 ;  /* 0x0044007e63007988 */ /* 0x0045e20008000008 */
[-C--:B------:R-:W-:Y:S01]  /*3670*/  LEA.HI.X.SX32 R105, R105, R122.reuse, 0x1, P4 ;  /* 0x0000007a69697211 */ /* 0x080fe200020f0eff */
[----:B---3--:R-:W-:Y:S02]  /*3680*/  @P1 IMAD.MOV.U32 R94, RZ, RZ, R116 ;  /* 0x000000ffff5e1224 */ /* 0x008fe400078e0074 */
[----:B------:R-:W-:Y:S01]  /*3690*/  @P1 IMAD.MOV.U32 R95, RZ, RZ, R117 ;  /* 0x000000ffff5f1224 */ /* 0x000fe200078e0075 */
[----:B------:R-:W-:Y:S02]  /*36a0*/  LEA.HI.X.SX32 R101, R101, R122, 0x1, P6 ;  /* 0x0000007a65657211 */ /* 0x000fe400030f0eff */
[----:B------:R-:W-:-:S02]  /*36b0*/  LOP3.LUT R122, R99, 0x20, RZ, 0x3c, !PT ;  /* 0x00000020637a7812 */ /* 0x000fc400078e3cff */
[----:B------:R3:W5:Y:S01]  /*36c0*/  @P1 LDG.E.U8 R188, desc[UR16][R94.64] ;  /* 0x000000105ebc1981 */ /* 0x000762000c1e1100 */
[----:B--2---:R-:W-:-:S03]  /*36d0*/  PRMT R126, RZ, 0x7610, R126 ;  /* 0x00007610ff7e7816 */ /* 0x004fc6000000007e */
[----:B----4-:R2:W-:Y:S01]  /*36e0*/  STS.U8 [R99+UR8+0x4800], R128 ;  /* 0x0048008063007988 */ /* 0x0105e20008000008 */
[----:B---3--:R-:W-:Y:S02]  /*36f0*/  @P1 IMAD.MOV.U32 R94, RZ, RZ, R114 ;  /* 0x000000ffff5e1224 */ /* 0x008fe400078e0072 */
[----:B------:R-:W-:Y:S01]  /*3700*/  @P1 IMAD.MOV.U32 R95, RZ, RZ, R115 ;  /* 0x000000ffff5f1224 */ /* 0x000fe200078e0073 */
[----:B------:R-:W-:Y:S01]  /*3710*/  STS.U8 [R99+UR8+0x4c00], R130 ;  /* 0x004c008263007988 */ /* 0x000fe20008000008 */
[----:B--2---:R-:W-:-:S03]  /*3720*/  PRMT R128, RZ, 0x7610, R128 ;  /* 0x00007610ff807816 */ /* 0x004fc60000000080 */
[----:B-----5:R2:W-:Y:S04]  /*3730*/  STS.U8 [R122+UR8+0x4100], R123 ;  /* 0x0041007b7a007988 */ /* 0x0205e80008000008 */
[----:B------:R3:W4:Y:S01]  /*3740*/  @P1 LDG.E.U8 R126, desc[UR16][R94.64] ;  /* 0x000000105e7e1981 */ /* 0x000722000c1e1100 */
[----:B--2---:R-:W-:-:S03]  /*3750*/  LOP3.LUT R123, R99, 0x40, RZ, 0x3c, !PT ;  /* 0x00000040637b7812 */ /* 0x004fc600078e3cff */
[----:B------:R-:W-:Y:S01]  /*3760*/  STS.U8 [R122+UR8+0x4500], R125 ;  /* 0x0045007d7a007988 */ /* 0x000fe20008000008 */
[----:B---3--:R-:W-:Y:S02]  /*3770*/  @P1 IMAD.MOV.U32 R94, RZ, RZ, R112 ;  /* 0x000000ffff5e1224 */ /* 0x008fe400078e0070 */
[----:B------:R-:W-:Y:S01]  /*3780*/  @P1 IMAD.MOV.U32 R95, RZ, RZ, R113 ;  /* 0x000000ffff5f1224 */ /* 0x000fe200078e0071 */
[----:B------:R-:W-:Y:S01]  /*3790*/  STS.U8 [R122+UR8+0x4900], R127 ;  /* 0x0049007f7a007988 */ /* 0x000fe20008000008 */
[----:B------:R-:W-:-:S03]  /*37a0*/  PRMT R142, RZ, 0x7610, R142 ;  /* 0x00007610ff8e7816 */ /* 0x000fc6000000008e */
[----:B------:R-:W-:Y:S01]  /*37b0*/  STS.U8 [R122+UR8+0x4d00], R129 ;  /* 0x004d00817a007988 */ /* 0x000fe20008000008 */
[----:B------:R-:W-:Y:S02]  /*37c0*/  PRMT R144, RZ, 0x7610, R144 ;  /* 0x00007610ff907816 */ /* 0x000fe40000000090 */
[----:B------:R-:W-:Y:S01]  /*37d0*/  PRMT R146, RZ, 0x7610, R146 ;  /* 0x00007610ff927816 */ /* 0x000fe20000000092 */
[----:B------:R2:W-:Y:S01]  /*37e0*/  STS.U8 [R123+UR8+0x4200], R134 ;  /* 0x004200867b007988 */ /* 0x0005e20008000008 */
[----:B------:R-:W-:Y:S02]  /*37f0*/  PRMT R148, RZ, 0x7610, R148 ;  /* 0x00007610ff947816 */ /* 0x000fe40000000094 */
[----:B------:R-:W-:Y:S01]  /*3800*/  PRMT R150, RZ, 0x7610, R150 ;  /* 0x00007610ff967816 */ /* 0x000fe20000000096 */
[----:B------:R3:W-:Y:S01]  /*3810*/  STS.U8 [R123+UR8+0x4600], R136 ;  /* 0x004600887b007988 */ /* 0x0007e20008000008 */
[----:B------:R-:W-:Y:S02]  /*3820*/  PRMT R152, RZ, 0x7610, R152 ;  /* 0x00007610ff987816 */ /* 0x000fe40000000098 */
[----:B------:R-:W-:Y:S01]  /*3830*/  PRMT R154, RZ, 0x7610, R154 ;  /* 0x00007610ff9a7816 */ /* 0x000fe2000000009a */
[----:B------:R5:W4:Y:S01]  /*3840*/  @P1 LDG.E.U8 R128, desc[UR16][R94.64] ;  /* 0x000000105e801981 */ /* 0x000b22000c1e1100 */
[----:B------:R-:W-:-:S02]  /*3850*/  PRMT R156, RZ, 0x7610, R156 ;  /* 0x00007610ff9c7816 */ /* 0x000fc4000000009c */
[----:B------:R-:W-:Y:S01]  /*3860*/  PRMT R158, RZ, 0x7610, R158 ;  /* 0x00007610ff9e7816 */ /* 0x000fe2000000009e */
[----:B------:R-:W4:Y:S01]  /*3870*/  @P1 LDG.E.U8 R142, desc[UR16][R54.64] ;  /* 0x00000010368e1981 */ /* 0x000f22000c1e1100 */
[----:B------:R-:W-:Y:S02]  /*3880*/  PRMT R162, RZ, 0x7610, R162 ;  /* 0x00007610ffa27816 */ /* 0x000fe400000000a2 */
[----:B------:R-:W-:Y:S01]  /*3890*/  PRMT R160, RZ, 0x7610, R160 ;  /* 0x00007610ffa07816 */ /* 0x000fe200000000a0 */
[----:B------:R-:W4:Y:S01]  /*38a0*/  @P1 LDG.E.U8 R144, desc[UR16][R56.64] ;  /* 0x0000001038901981 */ /* 0x000f22000c1e1100 */
[----:B------:R-:W-:Y:S01]  /*38b0*/  PRMT R164, RZ, 0x7610, R164 ;  /* 0x00007610ffa47816 */ /* 0x000fe200000000a4 */
[----:B-----5:R-:W-:Y:S01]  /*38c0*/  @P1 IMAD.MOV.U32 R94, RZ, RZ, R110 ;  /* 0x000000ffff5e1224 */ /* 0x020fe200078e006e */
[----:B------:R-:W-:Y:S01]  /*38d0*/  PRMT R166, RZ, 0x7610, R166 ;  /* 0x00007610ffa67816 */ /* 0x000fe200000000a6 */
[----:B------:R-:W-:Y:S01]  /*38e0*/  @P1 IMAD.MOV.U32 R95, RZ, RZ, R111 ;  /* 0x000000ffff5f1224 */ /* 0x000fe200078e006f */
[----:B------:R-:W-:Y:S01]  /*38f0*/  PRMT R168, RZ, 0x7610, R168 ;  /* 0x00007610ffa87816 */ /* 0x000fe200000000a8 */
[----:B------:R-:W5:Y:S01]  /*3900*/  @P1 LDG.E.U8 R146, desc[UR16][R58.64] ;  /* 0x000000103a921981 */ /* 0x000f62000c1e1100 */
[----:B------:R-:W-:-:S02]  /*3910*/  PRMT R172, RZ, 0x7610, R172 ;  /* 0x00007610ffac7816 */ /* 0x000fc400000000ac */
[----:B------:R-:W-:Y:S01]  /*3920*/  PRMT R170, RZ, 0x7610, R170 ;  /* 0x00007610ffaa7816 */ /* 0x000fe200000000aa */
[----:B------:R-:W5:Y:S01]  /*3930*/  @P1 LDG.E.U8 R148, desc[UR16][R60.64] ;  /* 0x000000103c941981 */ /* 0x000f62000c1e1100 */
[----:B------:R-:W-:Y:S02]  /*3940*/  PRMT R176, RZ, 0x7610, R176 ;  /* 0x00007610ffb07816 */ /* 0x000fe400000000b0 */
[----:B------:R-:W-:Y:S01]  /*3950*/  PRMT R174, RZ, 0x7610, R174 ;  /* 0x00007610ffae7816 */ /* 0x000fe200000000ae */
[----:B------:R-:W5:Y:S01]  /*3960*/  @P1 LDG.E.U8 R150, desc[UR16][R62.64] ;  /* 0x000000103e961981 */ /* 0x000f62000c1e1100 */
[----:B------:R-:W-:Y:S02]  /*3970*/  PRMT R178, RZ, 0x7610, R178 ;  /* 0x00007610ffb27816 */ /* 0x000fe400000000b2 */
        /* <DEDUP_REMOVED lines=9> */
[----:B--2---:R-:W-:Y:S01]  /*3a10*/  PRMT R134, RZ, 0x7610, R134 ;  /* 0x00007610ff867816 */ /* 0x004fe20000000086 */
[----:B------:R-:W2:Y:S01]  /*3a20*/  @P1 LDG.E.U8 R158, desc[UR16][R70.64] ;  /* 0x00000010469e1981 */ /* 0x000ea2000c1e1100 */
[----:B---3--:R-:W-:-:S03]  /*3a30*/  PRMT R136, RZ, 0x7610, R136 ;  /* 0x00007610ff887816 */ /* 0x008fc60000000088 */
[----:B------:R-:W3:Y:S04]  /*3a40*/  @P1 LDG.E.U8 R162, desc[UR16][R72.64] ;  /* 0x0000001048a21981 */ /* 0x000ee8000c1e1100 */
        /* <DEDUP_REMOVED lines=11> */
[----:B------:R0:W3:Y:S04]  /*3b00*/  @P1 LDG.E.U8 R130, desc[UR16][R94.64] ;  /* 0x000000105e821981 */ /* 0x0000e8000c1e1100 */
[----:B------:R-:W3:Y:S04]  /*3b10*/  @P1 LDG.E.U8 R190, desc[UR16][R108.64] ;  /* 0x000000106cbe1981 */ /* 0x000ee8000c1e1100 */
[----:B------:R-:W3:Y:S04]  /*3b20*/  @P1 LDG.E.U8 R192, desc[UR16][R106.64] ;  /* 0x000000106ac01981 */ /* 0x000ee8000c1e1100 */
[----:B------:R-:W3:Y:S04]  /*3b30*/  @P1 LDG.E.U8 R194, desc[UR16][R104.64] ;  /* 0x0000001068c21981 */ /* 0x000ee8000c1e1100 */
[----:B------:R-:W3:Y:S04]  /*3b40*/  @P1 LDG.E.U8 R134, desc[UR16][R102.64] ;  /* 0x0000001066861981 */ /* 0x000ee8000c1e1100 */
[----:B------:R-:W3:Y:S01]  /*3b50*/  @P1 LDG.E.U8 R136, desc[UR16][R100.64] ;  /* 0x0000001064881981 */ /* 0x000ee2000c1e1100 */
[----:B0-----:R-:W-:-:S03]  /*3b60*/  LOP3.LUT R94, R99, 0x60, RZ, 0x3c, !PT ;  /* 0x00000060635e7812 */ /* 0x001fc600078e3cff */
[----:B------:R0:W-:Y:S04]  /*3b70*/  STS.U8 [R123+UR8+0x4a00], R138 ;  /* 0x004a008a7b007988 */ /* 0x0001e80008000008 */
[----:B------:R0:W-:Y:S04]  /*3b80*/  STS.U8 [R123+UR8+0x4e00], R140 ;  /* 0x004e008c7b007988 */ /* 0x0001e80008000008 */
[----:B------:R0:W-:Y:S04]  /*3b90*/  STS.U8 [R94+UR8+0x4300], R131 ;  /* 0x004300835e007988 */ /* 0x0001e80008000008 */
[----:B------:R0:W-:Y:S04]  /*3ba0*/  STS.U8 [R94+UR8+0x4700], R133 ;  /* 0x004700855e007988 */ /* 0x0001e80008000008 */
[----:B------:R0:W-:Y:S04]  /*3bb0*/  STS.U8 [R94+UR8+0x4b00], R135 ;  /* 0x004b00875e007988 */ /* 0x0001e80008000008 */
[----:B------:R0:W-:Y:S01]  /*3bc0*/  STS.U8 [R94+UR8+0x4f00], R137 ;  /* 0x004f00895e007988 */ /* 0x0001e20008000008 */
[----:B------:R-:W-:-:S04]  /*3bd0*/  ISETP.NE.U32.AND P0, PT, RZ, UR11, PT ;  /* 0x0000000bff007c0c */ /* 0x000fc8000bf05070 */
[C---:B------:R-:W-:Y:S02]  /*3be0*/  ISETP.LT.OR P1, PT, R6.reuse, 0x20, P0 ;  /* 0x000000200600780c */ /* 0x040fe40000721670 */
[----:B------:R-:W-:Y:S01]  /*3bf0*/  ISETP.GE.AND P3, PT, R6, 0x40, PT ;  /* 0x000000400600780c */ /* 0x000fe20003f66270 */
[----:B------:R0:W-:Y:S04]  /*3c00*/  STS.U8 [R99+UR8+0x1500], R184 ;  /* 0x001500b863007988 */ /* 0x0001e80008000008 */
[----:B------:R0:W-:Y:S04]  /*3c10*/  STS.U8 [R99+UR8+0x1600], R186 ;  /* 0x001600ba63007988 */ /* 0x0001e80008000008 */
[----:B------:R0:W-:Y:S04]  /*3c20*/  STS.U8 [R99+UR8+0x1700], R188 ;  /* 0x001700bc63007988 */ /* 0x0001e80008000008 */
[----:B----4-:R0:W-:Y:S04]  /*3c30*/  STS.U8 [R99+UR8+0x1800], R126 ;  /* 0x0018007e63007988 */ /* 0x0101e80008000008 */
[----:B------:R0:W-:Y:S04]  /*3c40*/  STS.U8 [R99+UR8+0x1900], R128 ;  /* 0x0019008063007988 */ /* 0x0001e80008000008 */
[----:B------:R0:W-:Y:S04]  /*3c50*/  STS.U8 [R99+UR8], R142 ;  /* 0x0000008e63007988 */ /* 0x0001e80008000008 */
[----:B------:R0:W-:Y:S04]  /*3c60*/  STS.U8 [R99+UR8+0x100], R144 ;  /* 0x0001009063007988 */ /* 0x0001e80008000008 */
[----:B-----5:R0:W-:Y:S04]  /*3c70*/  STS.U8 [R99+UR8+0x200], R146 ;  /* 0x0002009263007988 */ /* 0x0201e80008000008 */
[----:B------:R0:W-:Y:S04]  /*3c80*/  STS.U8 [R99+UR8+0x300], R148 ;  /* 0x0003009463007988 */ /* 0x0001e80008000008 */
[----:B------:R0:W-:Y:S04]  /*3c90*/  STS.U8 [R99+UR8+0x400], R150 ;  /* 0x0004009663007988 */ /* 0x0001e80008000008 */
[----:B------:R0:W-:Y:S04]  /*3ca0*/  STS.U8 [R99+UR8+0x500], R152 ;  /* 0x0005009863007988 */ /* 0x0001e80008000008 */
[----:B------:R0:W-:Y:S04]  /*3cb0*/  STS.U8 [R99+UR8+0x600], R154 ;  /* 0x0006009a63007988 */ /* 0x0001e80008000008 */
[----:B------:R0:W-:Y:S04]  /*3cc0*/  STS.U8 [R99+UR8+0x700], R156 ;  /* 0x0007009c63007988 */ /* 0x0001e80008000008 */
[----:B--2---:R0:W-:Y:S04]  /*3cd0*/  STS.U8 [R99+UR8+0x800], R158 ;  /* 0x0008009e63007988 */ /* 0x0041e80008000008 */
[----:B---3--:R0:W-:Y:S04]  /*3ce0*/  STS.U8 [R99+UR8+0x900], R162 ;  /* 0x000900a263007988 */ /* 0x0081e80008000008 */
[----:B------:R0:W-:Y:S04]  /*3cf0*/  STS.U8 [R99+UR8+0xa00], R160 ;  /* 0x000a00a063007988 */ /* 0x0001e80008000008 */
        /* <DEDUP_REMOVED lines=15> */
[----:B------:R0:W-:Y:S01]  /*3df0*/  STS.U8 [R99+UR8+0x1f00], R136 ;  /* 0x001f008863007988 */ /* 0x0001e20008000008 */
[----:B-1----:R1:W-:Y:S06]  /*3e00*/  MEMBAR.ALL.CTA ;  /* 0x0000000000007992 */ /* 0x0023ec0000008000 */
[----:B-1----:R-:W1:Y:S02]  /*3e10*/  FENCE.VIEW.ASYNC.S ;  /* 0x00000000000073c6 */ /* 0x002e640000000000 */
[----:B-1----:R-:W-:Y:S06]  /*3e20*/  BAR.SYNC.DEFER_BLOCKING 0x0 ;  /* 0x0000000000007b1d */ /* 0x002fec0000010000 */
[----:B------:R-:W-:Y:S05]  /*3e30*/  @P1 BRA `(.L_x_6) ;  /* 0x00000000003c1947 */ /* 0x000fea0003800000 */
[----:B------:R-:W-:Y:S02]  /*3e40*/  UIADD3 UR4, UPT, UPT, UR8, 0x4000, URZ ;  /* 0x0000400008047890 */ /* 0x000fe4000fffe0ff */
[----:B------:R-:W-:Y:S02]  /*3e50*/  USHF.R.U32.HI UR10, URZ, 0x4, UR8 ;  /* 0x00000004ff0a7899 */ /* 0x000fe40008011608 */
[----:B------:R-:W-:Y:S02]  /*3e60*/  USHF.R.U32.HI UR4, URZ, 0x4, UR4 ;  /* 0x00000004ff047899 */ /* 0x000fe40008011604 */
[----:B------:R-:W-:Y:S02]  /*3e70*/  USGXT.U32 UR10, UR10, 0xe ;  /* 0x0000000e0a0a789a */ /* 0x000fe40008000000 */
[----:B------:R-:W-:Y:S01]  /*3e80*/  USGXT.U32 UR6, UR4, 0xe ;  /* 0x0000000e0406789a */ /* 0x000fe20008000000 */
[----:B------:R-:W-:Y:S02]  /*3e90*/  UMOV UR5, URZ ;  /* 0x000000ff00057c82 */ /* 0x000fe40008000000 */
[----:B------:R-:W-:Y:S01]  /*3ea0*/  UMOV UR4, UR12 ;  /* 0x0000000c00047c82 */ /* 0x000fe20008000000 */
[----:B------:R-:W-:Y:S01]  /*3eb0*/  UMOV UR20, 0x0 ;  /* 0x0000000000147882 */ /* 0x000fe20000000000 */
[----:B------:R-:W-:Y:S01]  /*3ec0*/  UMOV UR21, 0x8408010 ;  /* 0x0840801000157882 */ /* 0x000fe20000000000 */
[----:B------:R-:W-:Y:S01]  /*3ed0*/  UMOV UR11, 0xc0004010 ;  /* 0xc0004010000b7882 */ /* 0x000fe20000000000 */
[----:B------:R-:W-:Y:S01]  /*3ee0*/  UMOV UR7, 0x40004040 ;  /* 0x4000404000077882 */ /* 0x000fe20000000000 */
[----:B------:R-:W-:Y:S01]  /*3ef0*/  UMOV UR4, UR4 ;  /* 0x0000000400047c82 */ /* 0x000fe20008000000 */
[----:B------:R1:W-:Y:S01]  /*3f00*/  UTCQMMA gdesc[UR6], gdesc[UR10], tmem[UR18], tmem[UR20], idesc[UR21], !UPT ;  /* 0x00ff140a060075ea */ /* 0x0003e2000f800312 */
[----:B------:R1:W-:Y:S01]  /*3f10*/  UTCBAR [UR4], URZ ;  /* 0x000000ff040073e9 */ /* 0x0003e200080000ff */
[----:B------:R-:W-:-:S02]  /*3f20*/  NOP ;  /* 0x0000000000007918 */ /* 0x000fc40000000000 */
.L_x_6:
[----:B-1----:R-:W-:Y:S01]  /*3f30*/  UMOV UR4, URZ ;  /* 0x000000ff00047c82 */ /* 0x002fe20008000000 */
[----:B------:R-:W-:Y:S05]  /*3f40*/  @!P3 BRA `(.L_x_7) ;  /* 0x000000140030b947 */ /* 0x000fea0003800000 */
[----:B------:R-:W-:Y:S01]  /*3f50*/  SHF.R.S32.HI R125, RZ, 0x1f, R6 ;  /* 0x0000001fff7d7819 */ /* 0x000fe20000011406 */
[----:B------:R-:W-:Y:S01]  /*3f60*/  IMAD.SHL.U32 R95, R4, 0x20, RZ ;  /* 0x00000020045f7824 */ /* 0x000fe200078e00ff */
[----:B------:R-:W-:Y:S01]  /*3f70*/  UIADD3 UR5, UPT, UPT, UR8, 0x2000, URZ ;  /* 0x0000200008057890 */ /* 0x000fe2000fffe0ff */
[----:B------:R-:W-:Y:S01]  /*3f80*/  VIADD R124, R124, 0xffffffe0 ;  /* 0xffffffe07c7c7836 */ /* 0x000fe20000000000 */
[----:B------:R-:W-:Y:S01]  /*3f90*/  LEA.HI R4, R125, R6, RZ, 0x5 ;  /* 0x000000067d047211 */ /* 0x000fe200078f28ff */
[----:B------:R-:W-:Y:S01]  /*3fa0*/  UIADD3 UR4, UPT, UPT, UR8, 0x5000, URZ ;  /* 0x0000500008047890 */ /* 0x000fe2000fffe0ff */
[----:B------:R-:W-:Y:S01]  /*3fb0*/  IMAD.SHL.U32 R125, R5, 0x20, RZ ;  /* 0x00000020057d7824 */ /* 0x000fe200078e00ff */
[----:B------:R-:W-:Y:S01]  /*3fc0*/  USHF.R.U32.HI UR5, URZ, 0x4, UR5 ;  /* 0x00000004ff057899 */ /* 0x000fe20008011605 */
[----:B------:R-:W-:Y:S01]  /*3fd0*/  SHF.R.S32.HI R4, RZ, 0x5, R4 ;  /* 0x00000005ff047819 */ /* 0x000fe20000011404 */
[----:B------:R-:W-:Y:S01]  /*3fe0*/  USHF.R.U32.HI UR4, URZ, 0x4, UR4 ;  /* 0x00000004ff047899 */ /* 0x000fe20008011604 */
[----:B------:R-:W-:Y:S01]  /*3ff0*/  IMAD.MOV.U32 R5, RZ, RZ, RZ ;  /* 0x000000ffff057224 */ /* 0x000fe200078e00ff */
[----:B0-----:R-:W-:Y:S01]  /*4000*/  SHF.R.S32.HI R126, RZ, 0x1f, R95 ;  /* 0x0000001fff7e7819 */ /* 0x001fe2000001145f */
[----:B------:R-:W-:Y:S01]  /*4010*/  UMOV UR14, UR12 ;  /* 0x0000000c000e7c82 */ /* 0x000fe20008000000 */
[----:B------:R-:W-:Y:S01]  /*4020*/  VIMNMX R4, PT, PT, R4, 0x2, !PT ;  /* 0x0000000204047848 */ /* 0x000fe20007fe0100 */
[----:B------:R-:W-:Y:S01]  /*4030*/  USGXT.U32 UR12, UR5, 0xe ;  /* 0x0000000e050c789a */ /* 0x000fe20008000000 */
[----:B------:R-:W-:Y:S01]  /*4040*/  SHF.R.S32.HI R128, RZ, 0x1f, R125 ;  /* 0x0000001fff807819 */ /* 0x000fe2000001147d */
[----:B------:R-:W-:-:S02]  /*4050*/  USGXT.U32 UR10, UR4, 0xe ;  /* 0x0000000e040a789a */ /* 0x000fc40008000000 */
[----:B------:R-:W-:Y:S01]  /*4060*/  VIADD R127, R4, 0xffffffff ;  /* 0xffffffff047f7836 */ /* 0x000fe20000000000 */
[----:B------:R-:W-:Y:S01]  /*4070*/  UMOV UR15, 0x1 ;  /* 0x00000001000f7882 */ /* 0x000fe20000000000 */
[----:B------:R-:W-:-:S08]  /*4080*/  UMOV UR5, URZ ;  /* 0x000000ff00057c82 */ /* 0x000fd00008000000 */
.L_x_10:
[----:B------:R-:W-:Y:S01]  /*4090*/  IADD3 R100, P1, PT, R125, R100, RZ ;  /* 0x000000647d647210 */ /* 0x000fe20007f3e0ff */
[----:B------:R-:W-:Y:S01]  /*40a0*/  IMAD.U32 R5, R5, -0x80000000, RZ ;  /* 0x8000000005057824 */ /* 0x000fe200078e00ff */
[C---:B------:R-:W-:Y:S02]  /*40b0*/  IADD3 R106, P6, PT, R125.reuse, R106, RZ ;  /* 0x0000006a7d6a7210 */ /* 0x040fe40007fde0ff */
[C---:B------:R-:W-:Y:S01]  /*40c0*/  IADD3 R102, P4, PT, R125.reuse, R102, RZ ;  /* 0x000000667d667210 */ /* 0x040fe20007f9e0ff */
[C---:B------:R-:W-:Y:S01]  /*40d0*/  IMAD.X R101, R128.reuse, 0x1, R101, P1 ;  /* 0x0000000180657824 */ /* 0x040fe200008e0665 */
        /* <DEDUP_REMOVED lines=42> */
[----:B0-----:R-:W0:Y:S01]  /*4380*/  SYNCS.PHASECHK.TRANS64.TRYWAIT P1, [UR14], R5 ;  /* 0x00000005ff0075a7 */ /* 0x001e22000802110e */
        /* <DEDUP_REMOVED lines=12> */
[----:B------:R-:W-:Y:S01]  /*4450*/  IADD3 R58, P5, PT, R125, R58, RZ ;  /* 0x0000003a7d3a7210 */ /* 0x000fe20007fbe0ff */
[C---:B------:R-:W-:Y:S01]  /*4460*/  IMAD.X R65, R128.reuse, 0x1, R65, P4 ;  /* 0x0000000180417824 */ /* 0x040fe200020e0641 */
[----:B------:R-:W-:Y:S01]  /*4470*/  IADD3 R40, P6, PT, R95, R40, RZ ;  /* 0x000000285f287210 */ /* 0x000fe20007fde0ff */
[C---:B------:R-:W-:Y:S01]  /*4480*/  IMAD.X R63, R128.reuse, 0x1, R63, P3 ;  /* 0x00000001803f7824 */ /* 0x040fe200018e063f */
[----:B------:R-:W-:Y:S01]  /*4490*/  IADD3 R54, P4, PT, R125, R54, RZ ;  /* 0x000000367d367210 */ /* 0x000fe20007f9e0ff */
[----:B------:R-:W-:Y:S01]  /*44a0*/  IMAD.X R59, R128, 0x1, R59, P5 ;  /* 0x00000001803b7824 */ /* 0x000fe200028e063b */
[C---:B------:R-:W-:Y:S01]  /*44b0*/  IADD3 R52, P3, PT, R95.reuse, R52, RZ ;  /* 0x000000345f347210 */ /* 0x040fe20007f7e0ff */
[----:B------:R-:W-:Y:S01]  /*44c0*/  IMAD.X R43, R126, 0x1, R43, P6 ;  /* 0x000000017e2b7824 */ /* 0x000fe200030e062b */
[C---:B------:R-:W-:Y:S01]  /*44d0*/  IADD3 R28, P5, PT, R95.reuse, R28, RZ ;  /* 0x0000001c5f1c7210 */ /* 0x040fe20007fbe0ff */
[----:B------:R-:W-:Y:S01]  /*44e0*/  IMAD.X R55, R128, 0x1, R55, P4 ;  /* 0x0000000180377824 */ /* 0x000fe200020e0637 */
        /* <DEDUP_REMOVED lines=26> */
[-C--:B------:R-:W-:Y:S01]  /*4690*/  ISETP.GE.AND P4, PT, R3, R124.reuse, PT ;  /* 0x0000007c0300720c */ /* 0x080fe20003f86270 */
[C---:B------:R-:W-:Y:S01]  /*46a0*/  IMAD.X R21, R126.reuse, 0x1, R21, P5 ;  /* 0x000000017e157824 */ /* 0x040fe200028e0615 */
[----:B------:R-:W-:Y:S01]  /*46b0*/  ISETP.GE.AND P3, PT, R7, R124, PT ;  /* 0x0000007c0700720c */ /* 0x000fe20003f66270 */
[----:B------:R-:W-:Y:S01]  /*46c0*/  IMAD.X R9, R126, 0x1, R9, P6 ;  /* 0x000000017e097824 */ /* 0x000fe200030e0609 */
[----:B------:R-:W-:Y:S01]  /*46d0*/  PRMT R130, RZ, 0x7610, R130 ;  /* 0x00007610ff827816 */ /* 0x000fe20000000082 */
[----:B0-----:R-:W-:Y:S10]  /*46e0*/  @!P1 BRA `(.L_x_8) ;  /* 0x0000006400f09947 */ /* 0x001ff40003800000 */
.L_x_16:
[----:B------:R-:W2:Y:S01]  /*46f0*/  @!P4 LDG.E.U8 R130, desc[UR16][R8.64] ;  /* 0x000000100882c981 */ /* 0x000ea2000c1e1100 */
[-C--:B------:R-:W-:Y:S01]  /*4700*/  ISETP.GE.AND P4, PT, R11, R124.reuse, PT ;  /* 0x0000007c0b00720c */ /* 0x080fe20003f86270 */
[----:B------:R-:W-:Y:S01]  /*4710*/  @!P3 IMAD.MOV.U32 R4, RZ, RZ, R10 ;  /* 0x000000ffff04b224 */ /* 0x000fe200078e000a */
[----:B------:R-:W-:Y:S01]  /*4720*/  PRMT R136, RZ, 0x7610, R136 ;  /* 0x00007610ff887816 */ /* 0x000fe20000000088 */
[----:B------:R-:W-:Y:S01]  /*4730*/  @!P3 IMAD.MOV.U32 R5, RZ, RZ, R13 ;  /* 0x000000ffff05b224 */ /* 0x000fe200078e000d */
[-C--:B------:R-:W-:Y:S02]  /*4740*/  ISETP.GE.AND P5, PT, R14, R124.reuse, PT ;  /* 0x0000007c0e00720c */ /* 0x080fe40003fa6270 */
[----:B------:R-:W-:Y:S02]  /*4750*/  PRMT R140, RZ, 0x7610, R140 ;  /* 0x00007610ff8c7816 */ /* 0x000fe4000000008c */
[----:B------:R0:W3:Y:S01]  /*4760*/  @!P3 LDG.E.U8 R136, desc[UR16][R4.64] ;  /* 0x000000100488b981 */ /* 0x0000e2000c1e1100 */
[----:B------:R-:W-:-:S02]  /*4770*/  ISETP.GE.AND P1, PT, R17, R124, PT ;  /* 0x0000007c1100720c */ /* 0x000fc40003f26270 */
[----:B------:R-:W-:Y:S02]  /*4780*/  PRMT R144, RZ, 0x7610, R144 ;  /* 0x00007610ff907816 */ /* 0x000fe40000000090 */
[----:B------:R-:W-:Y:S01]  /*4790*/  ISETP.GE.AND P3, PT, R20, R124, PT ;  /* 0x0000007c1400720c */ /* 0x000fe20003f66270 */
[----:B0-----:R-:W-:Y:S02]  /*47a0*/  @!P4 IMAD.MOV.U32 R4, RZ, RZ, R12 ;  /* 0x000000ffff04c224 */ /* 0x001fe400078e000c */
[----:B------:R-:W-:-:S05]  /*47b0*/  @!P4 IMAD.MOV.U32 R5, RZ, RZ, R15 ;  /* 0x000000ffff05c224 */ /* 0x000fca00078e000f */
[----:B------:R0:W4:Y:S01]  /*47c0*/  @!P4 LDG.E.U8 R140, desc[UR16][R4.64] ;  /* 0x00000010048cc981 */ /* 0x000122000c1e1100 */
[----:B------:R-:W-:Y:S02]  /*47d0*/  PRMT R129, RZ, 0x7610, R129 ;  /* 0x00007610ff817816 */ /* 0x000fe40000000081 */
[----:B------:R-:W-:Y:S01]  /*47e0*/  ISETP.GE.AND P4, PT, R23, R124, PT ;  /* 0x0000007c1700720c */ /* 0x000fe20003f86270 */
[----:B0-----:R-:W-:Y:S02]  /*47f0*/  @!P5 IMAD.MOV.U32 R4, RZ, RZ, R16 ;  /* 0x000000ffff04d224 */ /* 0x001fe400078e0010 */
[----:B------:R-:W-:-:S05]  /*4800*/  @!P5 IMAD.MOV.U32 R5, RZ, RZ, R19 ;  /* 0x000000ffff05d224 */ /* 0x000fca00078e0013 */
[----:B------:R0:W5:Y:S01]  /*4810*/  @!P5 LDG.E.U8 R144, desc[UR16][R4.64] ;  /* 0x000000100490d981 */ /* 0x000162000c1e1100 */
        /* <DEDUP_REMOVED lines=25> */
[----:B------:R-:W-:Y:S01]  /*49b0*/  PRMT R142, RZ, 0x7610, R142 ;  /* 0x00007610ff8e7816 */ /* 0x000fe2000000008e */
        /* <DEDUP_REMOVED lines=8> */
[----:B------:R-:W-:Y:S01]  /*4a40*/  ISETP.GE.AND P3, PT, R44, R124, PT ;  /* 0x0000007c2c00720c */ /* 0x000fe20003f66270 */
[----:B0-----:R-:W-:Y:S02]  /*4a50*/  @!P5 IMAD.MOV.U32 R4, RZ, RZ, R40 ;  /* 0x000000ffff04d224 */ /* 0x001fe400078e0028 */
[----:B------:R-:W-:-:S05]  /*4a60*/  @!P5 IMAD.MOV.U32 R5, RZ, RZ, R43 ;  /* 0x000000ffff05d224 */ /* 0x000fca00078e002b */
[----:B------:R0:W5:Y:S01]  /*4a70*/  @!P5 LDG.E.U8 R146, desc[UR16][R4.64] ;  /* 0x000000100492d981 */ /* 0x000162000c1e1100 */
[----:B------:R-:W-:Y:S02]  /*4a80*/  PRMT R131, RZ, 0x7610, R131 ;  /* 0x00007610ff837816 */ /* 0x000fe40000000083 */
[----:B------:R-:W-:-:S06]  /*4a90*/  PRMT R135, RZ, 0x7610, R135 ;  /* 0x00007610ff877816 */ /* 0x000fcc0000000087 */
[----:B------:R-:W5:Y:S01]  /*4aa0*/  @!P3 LDG.E.U8 R135, desc[UR16][R46.64] ;  /* 0x000000102e87b981 */ /* 0x000f62000c1e1100 */
[----:B0-----:R-:W-:Y:S02]  /*4ab0*/  @!P1 IMAD.MOV.U32 R4, RZ, RZ, R42 ;  /* 0x000000ffff049224 */ /* 0x001fe400078e002a */
[----:B------:R-:W-:Y:S01]  /*4ac0*/  @!P1 IMAD.MOV.U32 R5, RZ, RZ, R45 ;  /* 0x000000ffff059224 */ /* 0x000fe200078e002d */
[----:B------:R-:W-:-:S04]  /*4ad0*/  ISETP.GE.AND P3, PT, R98, R124, PT ;  /* 0x0000007c6200720c */ /* 0x000fc80003f66270 */
[----:B------:R0:W5:Y:S01]  /*4ae0*/  @!P1 LDG.E.U8 R131, desc[UR16][R4.64] ;  /* 0x0000001004839981 */ /* 0x000162000c1e1100 */
[----:B------:R-:W-:Y:S02]  /*4af0*/  ISETP.GE.AND P1, PT, R49, R124, PT ;  /* 0x0000007c3100720c */ /* 0x000fe40003f26270 */
[----:B------:R-:W-:Y:S02]  /*4b00*/  PRMT R139, RZ, 0x7610, R139 ;  /* 0x00007610ff8b7816 */ /* 0x000fe4000000008b */
[----:B------:R-:W-:-:S06]  /*4b10*/  PRMT R143, RZ, 0x7610, R143 ;  /* 0x00007610ff8f7816 */ /* 0x000fcc000000008f */
[----:B------:R-:W5:Y:S04]  /*4b20*/  @!P3 LDG.E.U8 R143, desc[UR16][R52.64] ;  /* 0x00000010348fb981 */ /* 0x000f68000c1e1100 */
[----:B------:R-:W5:Y:S01]  /*4b30*/  @!P1 LDG.E.U8 R139, desc[UR16][R50.64] ;  /* 0x00000010328b9981 */ /* 0x000f62000c1e1100 */
[----:B------:R-:W-:Y:S01]  /*4b40*/  BAR.SYNC.DEFER_BLOCKING 0x0 ;  /* 0x0000000000007b1d */ /* 0x000fe20000010000 */
[----:B------:R-:W-:Y:S02]  /*4b50*/  ISETP.GE.AND P4, PT, R48, R124, PT ;  /* 0x0000007c3000720c */ /* 0x000fe40003f86270 */
[----:B0-----:R-:W-:Y:S02]  /*4b60*/  PRMT R4, RZ, 0x7610, R4 ;  /* 0x00007610ff047816 */ /* 0x001fe40000000004 */
[----:B------:R-:W-:-:S02]  /*4b70*/  PRMT R148, RZ, 0x7610, R148 ;  /* 0x00007610ff947816 */ /* 0x000fc40000000094 */
[----:B------:R-:W-:Y:S02]  /*4b80*/  PRMT R150, RZ, 0x7610, R150 ;  /* 0x00007610ff967816 */ /* 0x000fe40000000096 */
[----:B------:R-:W-:Y:S02]  /*4b90*/  PRMT R152, RZ, 0x7610, R152 ;  /* 0x00007610ff987816 */ /* 0x000fe40000000098 */
[----:B------:R-:W-:Y:S02]  /*4ba0*/  PRMT R154, RZ, 0x7610, R154 ;  /* 0x00007610ff9a7816 */ /* 0x000fe4000000009a */
[----:B------:R-:W-:Y:S02]  /*4bb0*/  PRMT R156, RZ, 0x7610, R156 ;  /* 0x00007610ff9c7816 */ /* 0x000fe4000000009c */
[----:B------:R-:W-:Y:S02]  /*4bc0*/  PRMT R158, RZ, 0x7610, R158 ;  /* 0x00007610ff9e7816 */ /* 0x000fe4000000009e */
[----:B------:R-:W-:-:S02]  /*4bd0*/  PRMT R160, RZ, 0x7610, R160 ;  /* 0x00007610ffa07816 */ /* 0x000fc400000000a0 */
[----:B------:R-:W-:Y:S02]  /*4be0*/  PRMT R162, RZ, 0x7610, R162 ;  /* 0x00007610ffa27816 */ /* 0x000fe400000000a2 */
[----:B------:R-:W-:Y:S02]  /*4bf0*/  PRMT R164, RZ, 0x7610, R164 ;  /* 0x00007610ffa47816 */ /* 0x000fe400000000a4 */
[----:B------:R-:W-:Y:S01]  /*4c00*/  PRMT R166, RZ, 0x7610, R166 ;  /* 0x00007610ffa67816 */ /* 0x000fe200000000a6 */
[----:B------:R-:W5:Y:S01]  /*4c10*/  @!P4 LDG.E.U8 R4, desc[UR16][R54.64] ;  /* 0x000000103604c981 */ /* 0x000f62000c1e1100 */
[----:B------:R-:W-:Y:S02]  /*4c20*/  PRMT R168, RZ, 0x7610, R168 ;  /* 0x00007610ffa87816 */ /* 0x000fe400000000a8 */
[----:B------:R-:W-:Y:S01]  /*4c30*/  PRMT R170, RZ, 0x7610, R170 ;  /* 0x00007610ffaa7816 */ /* 0x000fe200000000aa */
[----:B------:R-:W5:Y:S01]  /*4c40*/  @!P4 LDG.E.U8 R148, desc[UR16][R56.64] ;  /* 0x000000103894c981 */ /* 0x000f62000c1e1100 */
[----:B------:R-:W-:-:S02]  /*4c50*/  PRMT R172, RZ, 0x7610, R172 ;  /* 0x00007610ffac7816 */ /* 0x000fc400000000ac */
[----:B------:R-:W-:Y:S01]  /*4c60*/  PRMT R174, RZ, 0x7610, R174 ;  /* 0x00007610ffae7816 */ /* 0x000fe200000000ae */
[----:B------:R-:W5:Y:S01]  /*4c70*/  @!P4 LDG.E.U8 R150, desc[UR16][R58.64] ;  /* 0x000000103a96c981 */ /* 0x000f62000c1e1100 */
        /* <DEDUP_REMOVED lines=12> */
[----:B------:R-:W-:-:S03]  /*4d40*/  PRMT R192, RZ, 0x7610, R192 ;  /* 0x00007610ffc07816 */ /* 0x000fc600000000c0 */
[----:B------:R-:W5:Y:S04]  /*4d50*/  @!P4 LDG.E.U8 R160, desc[UR16][R68.64] ;  /* 0x0000001044a0c981 */ /* 0x000f68000c1e1100 */
        /* <DEDUP_REMOVED lines=8> */
[----:B--2---:R0:W-:Y:S04]  /*4de0*/  STS.U8 [R99+UR8+0x5000], R130 ;  /* 0x0050008263007988 */ /* 0x0041e80008000008 */
[----:B------:R-:W2:Y:S04]  /*4df0*/  @!P4 LDG.E.U8 R178, desc[UR16][R86.64] ;  /* 0x0000001056b2c981 */ /* 0x000ea8000c1e1100 */
[----:B---3--:R1:W-:Y:S01]  /*4e00*/  STS.U8 [R99+UR8+0x5400], R136 ;  /* 0x0054008863007988 */ /* 0x0083e20008000008 */
[----:B0-----:R-:W-:-:S03]  /*4e10*/  PRMT R130, RZ, 0x7610, R130 ;  /* 0x00007610ff827816 */ /* 0x001fc60000000082 */
[----:B------:R-:W3:Y:S04]  /*4e20*/  @!P4 LDG.E.U8 R180, desc[UR16][R88.64] ;  /* 0x0000001058b4c981 */ /* 0x000ee8000c1e1100 */
[----:B------:R-:W3:Y:S01]  /*4e30*/  @!P4 LDG.E.U8 R130, desc[UR16][R90.64] ;  /* 0x000000105a82c981 */ /* 0x000ee2000c1e1100 */
[----:B-1----:R-:W-:-:S03]  /*4e40*/  PRMT R136, RZ, 0x7610, R136 ;  /* 0x00007610ff887816 */ /* 0x002fc60000000088 */
[----:B------:R-:W3:Y:S04]  /*4e50*/  @!P4 LDG.E.U8 R182, desc[UR16][R118.64] ;  /* 0x0000001076b6c981 */ /* 0x000ee8000c1e1100 */
[----:B----4-:R0:W-:Y:S04]  /*4e60*/  STS.U8 [R99+UR8+0x5800], R140 ;  /* 0x0058008c63007988 */ /* 0x0101e80008000008 */
[----:B------:R-:W4:Y:S04]  /*4e70*/  @!P4 LDG.E.U8 R136, desc[UR16][R92.64] ;  /* 0x000000105c88c981 */ /* 0x000f28000c1e1100 */
[----:B------:R-:W4:Y:S01]  /*4e80*/  @!P4 LDG.E.U8 R184, desc[UR16][R116.64] ;  /* 0x0000001074b8c981 */ /* 0x000f22000c1e1100 */
[----:B0-----:R-:W-:-:S03]  /*4e90*/  PRMT R140, RZ, 0x7610, R140 ;  /* 0x00007610ff8c7816 */ /* 0x001fc6000000008c */
[----:B------:R-:W4:Y:S04]  /*4ea0*/  @!P4 LDG.E.U8 R186, desc[UR16][R114.64] ;  /* 0x0000001072bac981 */ /* 0x000f28000c1e1100 */
[----:B-----5:R0:W-:Y:S04]  /*4eb0*/  STS.U8 [R99+UR8+0x5c00], R144 ;  /* 0x005c009063007988 */ /* 0x0201e80008000008 */
[----:B------:R-:W5:Y:S04]  /*4ec0*/  @!P4 LDG.E.U8 R140, desc[UR16][R96.64] ;  /* 0x00000010608cc981 */ /* 0x000f68000c1e1100 */
[----:B------:R-:W5:Y:S01]  /*4ed0*/  @!P4 LDG.E.U8 R188, desc[UR16][R112.64] ;  /* 0x0000001070bcc981 */ /* 0x000f62000c1e1100 */
[----:B0-----:R-:W-:-:S03]  /*4ee0*/  PRMT R144, RZ, 0x7610, R144 ;  /* 0x00007610ff907816 */ /* 0x001fc60000000090 */
[----:B------:R-:W5:Y:S04]  /*4ef0*/  @!P4 LDG.E.U8 R190, desc[UR16][R102.64] ;  /* 0x0000001066bec981 */ /* 0x000f68000c1e1100 */
[----:B------:R-:W5:Y:S04]  /*4f00*/  @!P4 LDG.E.U8 R144, desc[UR16][R120.64] ;  /* 0x000000107890c981 */ /* 0x000f68000c1e1100 */
[----:B------:R-:W-:Y:S04]  /*4f10*/  STS.U8 [R122+UR8+0x5100], R129 ;  /* 0x005100817a007988 */ /* 0x000fe80008000008 */
[----:B------:R-:W5:Y:S04]  /*4f20*/  @!P4 LDG.E.U8 R192, desc[UR16][R100.64] ;  /* 0x0000001064c0c981 */ /* 0x000f68000c1e1100 */
[----:B------:R-:W-:Y:S04]  /*4f30*/  STS.U8 [R122+UR8+0x5500], R133 ;  /* 0x005500857a007988 */ /* 0x000fe80008000008 */
[----:B------:R-:W-:Y:S04]  /*4f40*/  STS.U8 [R122+UR8+0x5900], R137 ;  /* 0x005900897a007988 */ /* 0x000fe80008000008 */
[----:B------:R-:W-:Y:S04]  /*4f50*/  STS.U8 [R122+UR8+0x5d00], R141 ;  /* 0x005d008d7a007988 */ /* 0x000fe80008000008 */
[----:B------:R0:W-:Y:S02]  /*4f60*/  STS.U8 [R123+UR8+0x5200], R134 ;  /* 0x005200867b007988 */ /* 0x0001e40008000008 */
[----:B0-----:R-:W-:-:S06]  /*4f70*/  PRMT R134, RZ, 0x7610, R134 ;  /* 0x00007610ff867816 */ /* 0x001fcc0000000086 */
[----:B------:R-:W5:Y:S04]  /*4f80*/  @!P4 LDG.E.U8 R134, desc[UR16][R110.64] ;  /* 0x000000106e86c981 */ /* 0x000f68000c1e1100 */
[----:B------:R0:W-:Y:S02]  /*4f90*/  STS.U8 [R123+UR8+0x5600], R138 ;  /* 0x0056008a7b007988 */ /* 0x0001e40008000008 */
[----:B0-----:R-:W-:Y:S02]  /*4fa0*/  PRMT R138, RZ, 0x7610, R138 ;  /* 0x00007610ff8a7816 */ /* 0x001fe4000000008a */
[----:B------:R0:W-:Y:S04]  /*4fb0*/  STS.U8 [R123+UR8+0x5a00], R142 ;  /* 0x005a008e7b007988 */ /* 0x0001e80008000008 */
[----:B------:R-:W5:Y:S01]  /*4fc0*/  @!P4 LDG.E.U8 R138, desc[UR16][R108.64] ;  /* 0x000000106c8ac981 */ /* 0x000f62000c1e1100 */
[----:B0-----:R-:W-:-:S06]  /*4fd0*/  PRMT R142, RZ, 0x7610, R142 ;  /* 0x00007610ff8e7816 */ /* 0x001fcc000000008e */
[----:B------:R-:W5:Y:S04]  /*4fe0*/  @!P4 LDG.E.U8 R142, desc[UR16][R106.64] ;  /* 0x000000106a8ec981 */ /* 0x000f68000c1e1100 */
[----:B------:R0:W-:Y:S02]  /*4ff0*/  STS.U8 [R123+UR8+0x5e00], R146 ;  /* 0x005e00927b007988 */ /* 0x0001e40008000008 */
[----:B0-----:R-:W-:-:S06]  /*5000*/  PRMT R146, RZ, 0x7610, R146 ;  /* 0x00007610ff927816 */ /* 0x001fcc0000000092 */
[----:B------:R-:W5:Y:S04]  /*5010*/  @!P4 LDG.E.U8 R146, desc[UR16][R104.64] ;  /* 0x000000106892c981 */ /* 0x000f68000c1e1100 */
[----:B------:R0:W-:Y:S04]  /*5020*/  STS.U8 [R94+UR8+0x5300], R131 ;  /* 0x005300835e007988 */ /* 0x0001e80008000008 */
[----:B------:R0:W-:Y:S04]  /*5030*/  STS.U8 [R94+UR8+0x5700], R135 ;  /* 0x005700875e007988 */ /* 0x0001e80008000008 */
[----:B------:R0:W-:Y:S04]  /*5040*/  STS.U8 [R94+UR8+0x5f00], R143 ;  /* 0x005f008f5e007988 */ /* 0x0001e80008000008 */
[----:B------:R0:W-:Y:S01]  /*5050*/  STS.U8 [R94+UR8+0x5b00], R139 ;  /* 0x005b008b5e007988 */ /* 0x0001e20008000008 */
[----:B------:R-:W-:-:S03]  /*5060*/  ULEA UR14, UR15, UR8, 0x3 ;  /* 0x000000080f0e7291 */ /* 0x000fc6000f8e18ff */
        /* <DEDUP_REMOVED lines=20> */
[----:B----4-:R0:W-:Y:S04]  /*51b0*/  STS.U8 [R99+UR8+0x3300], R136 ;  /* 0x0033008863007988 */ /* 0x0101e80008000008 */
[----:B------:R0:W-:Y:S04]  /*51c0*/  STS.U8 [R99+UR8+0x3700], R184 ;  /* 0x003700b863007988 */ /* 0x0001e80008000008 */
[----:B------:R0:W-:Y:S04]  /*51d0*/  STS.U8 [R99+UR8+0x3800], R186 ;  /* 0x003800ba63007988 */ /* 0x0001e80008000008 */
[----:B-----5:R0:W-:Y:S04]  /*51e0*/  STS.U8 [R99+UR8+0x3400], R140 ;  /* 0x0034008c63007988 */ /* 0x0201e80008000008 */
[----:B------:R0:W-:Y:S04]  /*51f0*/  STS.U8 [R99+UR8+0x3900], R188 ;  /* 0x003900bc63007988 */ /* 0x0001e80008000008 */
[----:B------:R0:W-:Y:S04]  /*5200*/  STS.U8 [R99+UR8+0x3e00], R190 ;  /* 0x003e00be63007988 */ /* 0x0001e80008000008 */
[----:B------:R0:W-:Y:S04]  /*5210*/  STS.U8 [R99+UR8+0x3500], R144 ;  /* 0x0035009063007988 */ /* 0x0001e80008000008 */
[----:B------:R0:W-:Y:S01]  /*5220*/  STS.U8 [R99+UR8+0x3f00], R192 ;  /* 0x003f00c063007988 */ /* 0x0001e20008000008 */
[----:B------:R-:W-:Y:S01]  /*5230*/  UIADD3 UR14, UPT, UPT, UR14, 0x6000, URZ ;  /* 0x000060000e0e7890 */ /* 0x000fe2000fffe0ff */
[----:B------:R-:W-:-:S02]  /*5240*/  UMOV UR4, UR5 ;  /* 0x0000000500047c82 */ /* 0x000fc40008000000 */
[----:B------:R0:W-:Y:S04]  /*5250*/  STS.U8 [R99+UR8+0x3a00], R134 ;  /* 0x003a008663007988 */ /* 0x0001e80008000008 */
[----:B------:R0:W-:Y:S04]  /*5260*/  STS.U8 [R99+UR8+0x3b00], R138 ;  /* 0x003b008a63007988 */ /* 0x0001e80008000008 */
[----:B------:R0:W-:Y:S04]  /*5270*/  STS.U8 [R99+UR8+0x3c00], R142 ;  /* 0x003c008e63007988 */ /* 0x0001e80008000008 */
[----:B------:R0:W-:Y:S01]  /*5280*/  STS.U8 [R99+UR8+0x3d00], R146 ;  /* 0x003d009263007988 */ /* 0x0001e20008000008 */
[----:B------:R1:W-:Y:S06]  /*5290*/  MEMBAR.ALL.CTA ;  /* 0x0000000000007992 */ /* 0x0003ec0000008000 */
[----:B-1----:R-:W1:Y:S02]  /*52a0*/  FENCE.VIEW.ASYNC.S ;  /* 0x00000000000073c6 */ /* 0x002e640000000000 */
[----:B-1----:R-:W-:Y:S06]  /*52b0*/  BAR.SYNC.DEFER_BLOCKING 0x0 ;  /* 0x0000000000007b1d */ /* 0x002fec0000010000 */
[----:B------:R-:W-:Y:S05]  /*52c0*/  @P0 BRA `(.L_x_9) ;  /* 0x0000000000280947 */ /* 0x000fea0003800000 */
[----:B------:R-:W-:Y:S01]  /*52d0*/  UMOV UR6, UR14 ;  /* 0x0000000e00067c82 */ /* 0x000fe20008000000 */
[----:B------:R-:W-:Y:S01]  /*52e0*/  UMOV UR7, URZ ;  /* 0x000000ff00077c82 */ /* 0x000fe20008000000 */
[----:B------:R-:W-:Y:S01]  /*52f0*/  UMOV UR11, 0x40004040 ;  /* 0x40004040000b7882 */ /* 0x000fe20000000000 */
[----:B------:R-:W-:Y:S01]  /*5300*/  UMOV UR13, 0xc0004010 ;  /* 0xc0004010000d7882 */ /* 0x000fe20000000000 */
[----:B------:R-:W-:Y:S01]  /*5310*/  UMOV UR20, 0x0 ;  /* 0x0000000000147882 */ /* 0x000fe20000000000 */
[----:B------:R-:W-:Y:S01]  /*5320*/  UMOV UR21, 0x8408010 ;  /* 0x0840801000157882 */ /* 0x000fe20000000000 */
[----:B------:R-:W-:Y:S01]  /*5330*/  UMOV UR5, UR6 ;  /* 0x0000000600057c82 */ /* 0x000fe20008000000 */
[----:B------:R1:W-:Y:S01]  /*5340*/  UTCQMMA gdesc[UR10], gdesc[UR12], tmem[UR18], tmem[UR20], idesc[UR21], UPT ;  /* 0x00ff140c0a0075ea */ /* 0x0003e2000b800312 */
[----:B------:R1:W-:Y:S01]  /*5350*/  UTCBAR [UR5], URZ ;  /* 0x000000ff050073e9 */ /* 0x0003e200080000ff */
[----:B------:R-:W-:Y:S02]  /*5360*/  NOP ;  /* 0x0000000000007918 */ /* 0x000fe40000000000 */
.L_x_9:
[----:B------:R-:W-:Y:S01]  /*5370*/  VIADD R127, R127, 0xffffffff ;  /* 0xffffffff7f7f7836 */ /* 0x000fe20000000000 */
[----:B------:R-:W-:Y:S01]  /*5380*/  UIADD3 UR15, UPT, UPT, UR15, 0x1, URZ ;  /* 0x000000010f0f7890 */ /* 0x000fe2000fffe0ff */
[----:B------:R-:W-:Y:S02]  /*5390*/  IMAD.U32 R5, RZ, RZ, UR4 ;  /* 0x00000004ff057e24 */ /* 0x000fe4000f8e00ff */
[----:B------:R-:W-:Y:S01]  /*53a0*/  VIADD R124, R124, 0xffffffe0 ;  /* 0xffffffe07c7c7836 */ /* 0x000fe20000000000 */
[----:B------:R-:W-:Y:S01]  /*53b0*/  ISETP.NE.U32.AND P1, PT, R127, RZ, PT ;  /* 0x000000ff7f00720c */ /* 0x000fe20003f25070 */
[----:B------:R-:W-:-:S04]  /*53c0*/  UISETP.GT.AND UP1, UPT, UR15, 0x1, UPT ;  /* 0x000000010f00788c */ /* 0x000fc8000bf24270 */
[----:B-1----:R-:W-:Y:S02]  /*53d0*/  USEL UR5, URZ, 0x1, !UP1 ;  /* 0x00000001ff057887 */ /* 0x002fe4000c800000 */
[----:B------:R-:W-:Y:S02]  /*53e0*/  USEL UR15, UR15, URZ, !UP1 ;  /* 0x000000ff0f0f7287 */ /* 0x000fe4000c800000 */
[----:B------:R-:W-:-:S04]  /*53f0*/  ULOP3.LUT UR5, UR4, UR5, URZ, 0x3c, !UPT ;  /* 0x0000000504057292 */ /* 0x000fc8000f8e3cff */
[----:B------:R-:W-:Y:S08]  /*5400*/  @P1 BRA `(.L_x_10) ;  /* 0xffffffec00201947 */ /* 0x000ff0000383ffff */
.L_x_7:
[----:B------:R-:W-:-:S13]  /*5410*/  ISETP.GE.AND P0, PT, R6, 0x20, PT ;  /* 0x000000200600780c */ /* 0x000fda0003f06270 */
[----:B------:R-:W-:Y:S05]  /*5420*/  @!P0 BRA `(.L_x_11) ;  /* 0x0000000000108947 */ /* 0x000fea0003800000 */
[----:B------:R-:W-:-:S06]  /*5430*/  USHF.L.U32 UR4, UR4, 0x1f, URZ ;  /* 0x0000001f04047899 */ /* 0x000fcc00080006ff */
[----:B0-----:R-:W-:-:S04]  /*5440*/  IMAD.U32 R4, RZ, RZ, UR4 ;  /* 0x00000004ff047e24 */ /* 0x001fc8000f8e00ff */
[----:B------:R-:W0:Y:S02]  /*5450*/  SYNCS.PHASECHK.TRANS64.TRYWAIT P0, [UR14], R4 ;  /* 0x00000004ff0075a7 */ /* 0x000e24000800110e */
[----:B0-----:R-:W-:Y:S05]  /*5460*/  @!P0 BRA `(.L_x_12) ;  /* 0x00000058009c8947 */ /* 0x001fea0003800000 */
.L_x_11:
[----:B------:R-:W-:Y:S01]  /*5470*/  BAR.SYNC.DEFER_BLOCKING 0x0 ;  /* 0x0000000000007b1d */ /* 0x000fe20000010000 */
[C-C-:B0-----:R-:W-:Y:S02]  /*5480*/  LOP3.LUT R134, R2.reuse, 0x12, R3.reuse, 0xfe, !PT ;  /* 0x0000001202867812 */ /* 0x141fe400078efe03 */
[C-C-:B------:R-:W-:Y:S02]  /*5490*/  LOP3.LUT R136, R2.reuse, 0x10, R3.reuse, 0xfe, !PT ;  /* 0x0000001002887812 */ /* 0x140fe400078efe03 */
[C-C-:B------:R-:W-:Y:S01]  /*54a0*/  LOP3.LUT R138, R2.reuse, 0xe, R3.reuse, 0xfe, !PT ;  /* 0x0000000e028a7812 */ /* 0x140fe200078efe03 */
[----:B------:R-:W0:Y:S01]  /*54b0*/  LDCU.128 UR12, c[0x0][0x390] ;  /* 0x00007200ff0c77ac */ /* 0x000e220008000c00 */
[C-C-:B------:R-:W-:Y:S02]  /*54c0*/  LOP3.LUT R140, R2.reuse, 0xc, R3.reuse, 0xfe, !PT ;  /* 0x0000000c028c7812 */ /* 0x140fe400078efe03 */
[C-C-:B------:R-:W-:Y:S01]  /*54d0*/  LOP3.LUT R142, R2.reuse, 0xa, R3.reuse, 0xfe, !PT ;  /* 0x0000000a028e7812 */ /* 0x140fe200078efe03 */
[----:B------:R-:W1:Y:S01]  /*54e0*/  LDCU UR4, c[0x0][0x39c] ;  /* 0x00007380ff0477ac */ /* 0x000e620008000800 */
[----:B------:R-:W-:-:S02]  /*54f0*/  LOP3.LUT R144, R2, 0x8, R3, 0xfe, !PT ;  /* 0x0000000802907812 */ /* 0x000fc400078efe03 */
[C-C-:B------:R-:W-:Y:S01]  /*5500*/  LOP3.LUT R146, R2.reuse, 0x6, R3.reuse, 0xfe, !PT ;  /* 0x0000000602927812 */ /* 0x140fe200078efe03 */
[----:B------:R-:W2:Y:S01]  /*5510*/  LDCU UR5, c[0x0][0x39c] ;  /* 0x00007380ff0577ac */ /* 0x000ea20008000800 */
[----:B------:R-:W-:Y:S01]  /*5520*/  LOP3.LUT R148, R2, 0x4, R3, 0xfe, !PT ;  /* 0x0000000402947812 */ /* 0x000fe200078efe03 */
[----:B------:R-:W3:Y:S01]  /*5530*/  LDCU UR6, c[0x0][0x39c] ;  /* 0x00007380ff0677ac */ /* 0x000ee20008000800 */
[----:B------:R-:W4:Y:S02]  /*5540*/  @!P2 SYNCS.CCTL.IV [UR8+0x6000] ;  /* 0x00600000ff00a9b1 */ /* 0x000f240008000008 */
[----:B----4-:R-:W-:Y:S01]  /*5550*/  BAR.SYNC.DEFER_BLOCKING 0x0 ;  /* 0x0000000000007b1d */ /* 0x010fe20000010000 */
[----:B0-----:R-:W-:-:S05]  /*5560*/  ISETP.GE.AND P0, PT, R0, UR14, PT ;  /* 0x0000000e00007c0c */ /* 0x001fca000bf06270 */
[----:B------:R-:W0:Y:S01]  /*5570*/  LDTM.x128 R4, tmem[UR9] ;  /* 0x00000009000479ee */ /* 0x000e2200083c0000 */
[----:B------:R-:W4:Y:S01]  /*5580*/  @!P2 SYNCS.CCTL.IV [UR8+0x6008] ;  /* 0x00600800ff00a9b1 */ /* 0x000f220008000008 */
[----:B------:R-:W-:Y:S01]  /*5590*/  NOP ;  /* 0x0000000000007918 */ /* 0x000fe20000000000 */
[----:B0-----:R-:W-:Y:S02]  /*55a0*/  F2FP.SATFINITE.E4M3.F32.PACK_AB_MERGE_C R133, R7, R6, RZ ;  /* 0x000000060785723e */ /* 0x001fe400048070ff */
[----:B------:R-:W-:Y:S02]  /*55b0*/  LOP3.LUT R7, R132, 0x80, RZ, 0xc0, !PT ;  /* 0x0000008084077812 */ /* 0x000fe400078ec0ff */
[----:B------:R-:W-:Y:S02]  /*55c0*/  F2FP.SATFINITE.E4M3.F32.PACK_AB_MERGE_C R5, R5, R4, RZ ;  /* 0x000000040505723e */ /* 0x000fe400048070ff */
[----:B------:R-:W-:Y:S02]  /*55d0*/  F2FP.SATFINITE.E4M3.F32.PACK_AB_MERGE_C R12, R13, R12, RZ ;  /* 0x0000000c0d0c723e */ /* 0x000fe400048070ff */
[----:B------:R-:W-:-:S02]  /*55e0*/  F2FP.SATFINITE.E4M3.F32.PACK_AB_MERGE_C R14, R15, R14, RZ ;  /* 0x0000000e0f0e723e */ /* 0x000fc400048070ff */
[----:B------:R-:W-:Y:S02]  /*55f0*/  F2FP.SATFINITE.E4M3.F32.PACK_AB_MERGE_C R16, R17, R16, RZ ;  /* 0x000000101110723e */ /* 0x000fe400048070ff */
[----:B------:R-:W-:Y:S02]  /*5600*/  F2FP.SATFINITE.E4M3.F32.PACK_AB_MERGE_C R21, R21, R20, RZ ;  /* 0x000000141515723e */ /* 0x000fe400048070ff */
[----:B------:R-:W-:Y:S02]  /*5610*/  F2FP.SATFINITE.E4M3.F32.PACK_AB_MERGE_C R33, R33, R32, RZ ;  /* 0x000000202121723e */ /* 0x000fe400048070ff */
[----:B------:R-:W-:Y:S02]  /*5620*/  F2FP.SATFINITE.E4M3.F32.PACK_AB_MERGE_C R35, R35, R34, RZ ;  /* 0x000000222323723e */ /* 0x000fe400048070ff */
[----:B------:R-:W-:Y:S02]  /*5630*/  F2FP.SATFINITE.E4M3.F32.PACK_AB_MERGE_C R37, R37, R36, RZ ;  /* 0x000000242525723e */ /* 0x000fe400048070ff */
[----:B------:R-:W-:-:S02]  /*5640*/  F2FP.SATFINITE.E4M3.F32.PACK_AB_MERGE_C R39, R39, R38, RZ ;  /* 0x000000262727723e */ /* 0x000fc400048070ff */
[----:B------:R-:W-:Y:S02]  /*5650*/  F2FP.SATFINITE.E4M3.F32.PACK_AB_MERGE_C R41, R41, R40, RZ ;  /* 0x000000282929723e */ /* 0x000fe400048070ff */
[C---:B------:R-:W-:Y:S02]  /*5660*/  LOP3.LUT R4, R2.reuse, R3, RZ, 0xfc, !PT ;  /* 0x0000000302047212 */ /* 0x040fe400078efcff */
[----:B------:R-:W-:Y:S02]  /*5670*/  F2FP.SATFINITE.E4M3.F32.PACK_AB_MERGE_C R8, R9, R8, RZ ;  /* 0x000000080908723e */ /* 0x000fe400048070ff */
[C-C-:B------:R-:W-:Y:S02]  /*5680*/  LOP3.LUT R6, R2.reuse, 0x1e, R3.reuse, 0xfe, !PT ;  /* 0x0000001e02067812 */ /* 0x140fe400078efe03 */
[C-C-:B------:R-:W-:Y:S02]  /*5690*/  LOP3.LUT R32, R2.reuse, 0x1c, R3.reuse, 0xfe, !PT ;  /* 0x0000001c02207812 */ /* 0x140fe400078efe03 */
[----:B------:R-:W-:-:S02]  /*56a0*/  LOP3.LUT R34, R2, 0x1a, R3, 0xfe, !PT ;  /* 0x0000001a02227812 */ /* 0x000fc400078efe03 */
[C-C-:B------:R-:W-:Y:S02]  /*56b0*/  LOP3.LUT R36, R2.reuse, 0x18, R3.reuse, 0xfe, !PT ;  /* 0x0000001802247812 */ /* 0x140fe400078efe03 */
[C-C-:B------:R-:W-:Y:S02]  /*56c0*/  LOP3.LUT R38, R2.reuse, 0x16, R3.reuse, 0xfe, !PT ;  /* 0x0000001602267812 */ /* 0x140fe400078efe03 */
[C-C-:B------:R-:W-:Y:S02]  /*56d0*/  LOP3.LUT R40, R2.reuse, 0x14, R3.reuse, 0xfe, !PT ;  /* 0x0000001402287812 */ /* 0x140fe400078efe03 */
[----:B------:R-:W-:Y:S02]  /*56e0*/  LOP3.LUT R20, R2, 0x2, R3, 0xfe, !PT ;  /* 0x0000000202147812 */ /* 0x000fe400078efe03 */
[----:B------:R-:W-:Y:S02]  /*56f0*/  LEA R7, R7, UR8, 0x5 ;  /* 0x0000000807077c11 */ /* 0x000fe4000f8e28ff */
[----:B------:R-:W-:-:S02]  /*5700*/  LOP3.LUT R2, R132, 0x7f, RZ, 0xc0, !PT ;  /* 0x0000007f84027812 */ /* 0x000fc400078ec0ff */
[----:B------:R-:W-:Y:S02]  /*5710*/  F2FP.SATFINITE.E4M3.F32.PACK_AB_MERGE_C R42, R43, R42, RZ ;  /* 0x0000002a2b2a723e */ /* 0x000fe400048070ff */
[----:B------:R-:W-:Y:S01]  /*5720*/  F2FP.SATFINITE.E4M3.F32.PACK_AB_MERGE_C R44, R45, R44, RZ ;  /* 0x0000002c2d2c723e */ /* 0x000fe200048070ff */
[----:B------:R-:W-:Y:S01]  /*5730*/  IMAD R7, R2, 0x10, R7 ;  /* 0x0000001002077824 */ /* 0x000fe200078e0207 */
[----:B------:R-:W-:Y:S02]  /*5740*/  F2FP.SATFINITE.E4M3.F32.PACK_AB_MERGE_C R24, R25, R24, RZ ;  /* 0x000000181918723e */ /* 0x000fe400048070ff */
[----:B------:R-:W-:Y:S02]  /*5750*/  F2FP.SATFINITE.E4M3.F32.PACK_AB_MERGE_C R26, R27, R26, RZ ;  /* 0x0000001a1b1a723e */ /* 0x000fe400048070ff */
[----:B------:R-:W-:Y:S02]  /*5760*/  LOP3.LUT R3, R4, 0xfe, RZ, 0xfc, !PT ;  /* 0x000000fe04037812 */ /* 0x000fe400078efcff */
[----:B------:R-:W-:-:S02]  /*5770*/  LOP3.LUT R45, R16, 0xffff, RZ, 0xc0, !PT ;  /* 0x0000ffff102d7812 */ /* 0x000fc400078ec0ff */
[----:B------:R-:W-:Y:S02]  /*5780*/  LOP3.LUT R43, R12, 0xffff, RZ, 0xc0, !PT ;  /* 0x0000ffff0c2b7812 */ /* 0x000fe400078ec0ff */
[----:B------:R-:W-:Y:S02]  /*5790*/  LOP3.LUT R152, R14, 0xffff, RZ, 0xc0, !PT ;  /* 0x0000ffff0e987812 */ /* 0x000fe400078ec0ff */
[----:B------:R-:W-:Y:S02]  /*57a0*/  F2FP.SATFINITE.E4M3.F32.PACK_AB_MERGE_C R22, R23, R22, RZ ;  /* 0x000000161716723e */ /* 0x000fe400048070ff */
[----:B------:R-:W-:Y:S02]  /*57b0*/  F2FP.SATFINITE.E4M3.F32.PACK_AB_MERGE_C R28, R29, R28, RZ ;  /* 0x0000001c1d1c723e */ /* 0x000fe400048070ff */
[----:B------:R-:W-:Y:S02]  /*57c0*/  F2FP.SATFINITE.E4M3.F32.PACK_AB_MERGE_C R30, R31, R30, RZ ;  /* 0x0000001e1f1e723e */ /* 0x000fe400048070ff */
[----:B------:R-:W-:-:S02]  /*57d0*/  LOP3.LUT R25, R5, 0xffff, RZ, 0xc0, !PT ;  /* 0x0000ffff05197812 */ /* 0x000fc400078ec0ff */
[----:B------:R-:W-:Y:S02]  /*57e0*/  LOP3.LUT R150, R133, 0xffff, RZ, 0xc0, !PT ;  /* 0x0000ffff85967812 */ /* 0x000fe400078ec0ff */
[----:B------:R-:W-:Y:S02]  /*57f0*/  LOP3.LUT R27, R8, 0xffff, RZ, 0xc0, !PT ;  /* 0x0000ffff081b7812 */ /* 0x000fe400078ec0ff */
[----:B------:R-:W-:Y:S02]  /*5800*/  F2FP.SATFINITE.E4M3.F32.PACK_AB_MERGE_C R46, R47, R46, RZ ;  /* 0x0000002e2f2e723e */ /* 0x000fe400048070ff */
[----:B------:R-:W-:Y:S02]  /*5810*/  F2FP.SATFINITE.E4M3.F32.PACK_AB_MERGE_C R48, R49, R48, RZ ;  /* 0x000000303130723e */ /* 0x000fe400048070ff */
[----:B------:R-:W-:Y:S02]  /*5820*/  F2FP.SATFINITE.E4M3.F32.PACK_AB_MERGE_C R50, R51, R50, RZ ;  /* 0x000000323332723e */ /* 0x000fe400048070ff */
[----:B------:R-:W-:-:S02]  /*5830*/  F2FP.SATFINITE.E4M3.F32.PACK_AB_MERGE_C R52, R53, R52, RZ ;  /* 0x000000343534723e */ /* 0x000fc400048070ff */
[----:B-1----:R-:W-:Y:S01]  /*5840*/  ISETP.LT.AND P1, PT, R3, UR4, !P0 ;  /* 0x0000000403007c0c */ /* 0x002fe2000c721270 */
[----:B------:R-:W0:Y:S01]  /*5850*/  LDCU UR4, c[0x0][0x3b4] ;  /* 0x00007680ff0477ac */ /* 0x000e220008000800 */
[----:B------:R-:W-:Y:S02]  /*5860*/  PRMT R9, R45, 0x3340, R0 ;  /* 0x000033402d097816 */ /* 0x000fe40000000000 */
[----:B------:R-:W-:Y:S02]  /*5870*/  PRMT R2, R43, 0x3340, R152 ;  /* 0x000033402b027816 */ /* 0x000fe40000000098 */
[----:B------:R-:W-:Y:S02]  /*5880*/  F2FP.SATFINITE.E4M3.F32.PACK_AB_MERGE_C R54, R55, R54, RZ ;  /* 0x000000363736723e */ /* 0x000fe400048070ff */
[----:B------:R-:W-:Y:S02]  /*5890*/  F2FP.SATFINITE.E4M3.F32.PACK_AB_MERGE_C R56, R57, R56, RZ ;  /* 0x000000383938723e */ /* 0x000fe400048070ff */
[----:B------:R-:W-:-:S02]  /*58a0*/  F2FP.SATFINITE.E4M3.F32.PACK_AB_MERGE_C R58, R59, R58, RZ ;  /* 0x0000003a3b3a723e */ /* 0x000fc400048070ff */
[----:B------:R-:W-:Y:S02]  /*58b0*/  PRMT R8, R27, 0x3340, R0 ;  /* 0x000033401b087816 */ /* 0x000fe40000000000 */
[----:B------:R-:W-:Y:S02]  /*58c0*/  PRMT R3, R25, 0x3340, R150 ;  /* 0x0000334019037816 */ /* 0x000fe40000000096 */
[----:B------:R-:W-:Y:S02]  /*58d0*/  LOP3.LUT R47, R21, 0xffff, RZ, 0xc0, !PT ;  /* 0x0000ffff152f7812 */ /* 0x000fe400078ec0ff */
[----:B------:R-:W-:Y:S02]  /*58e0*/  LOP3.LUT R154, R22, 0xffff, RZ, 0xc0, !PT ;  /* 0x0000ffff169a7812 */ /* 0x000fe400078ec0ff */
[----:B------:R-:W-:Y:S02]  /*58f0*/  LOP3.LUT R49, R24, 0xffff, RZ, 0xc0, !PT ;  /* 0x0000ffff18317812 */ /* 0x000fe400078ec0ff */
[----:B------:R-:W-:-:S02]  /*5900*/  LOP3.LUT R51, R28, 0xffff, RZ, 0xc0, !PT ;  /* 0x0000ffff1c337812 */ /* 0x000fc400078ec0ff */
[----:B------:R-:W-:Y:S02]  /*5910*/  LOP3.LUT R156, R30, 0xffff, RZ, 0xc0, !PT ;  /* 0x0000ffff1e9c7812 */ /* 0x000fe400078ec0ff */
[----:B------:R-:W-:Y:S02]  /*5920*/  LOP3.LUT R53, R33, 0xffff, RZ, 0xc0, !PT ;  /* 0x0000ffff21357812 */ /* 0x000fe400078ec0ff */
[----:B------:R-:W-:Y:S02]  /*5930*/  LOP3.LUT R55, R37, 0xffff, RZ, 0xc0, !PT ;  /* 0x0000ffff25377812 */ /* 0x000fe400078ec0ff */
[----:B------:R-:W-:Y:S02]  /*5940*/  LOP3.LUT R158, R39, 0xffff, RZ, 0xc0, !PT ;  /* 0x0000ffff279e7812 */ /* 0x000fe400078ec0ff */
[----:B------:R-:W-:Y:S02]  /*5950*/  LOP3.LUT R41, R41, 0xffff, RZ, 0xc0, !PT ;  /* 0x0000ffff29297812 */ /* 0x000fe400078ec0ff */
[----:B------:R-:W-:-:S02]  /*5960*/  LOP3.LUT R57, R44, 0xffff, RZ, 0xc0, !PT ;  /* 0x0000ffff2c397812 */ /* 0x000fc400078ec0ff */
[----:B------:R-:W-:Y:S02]  /*5970*/  LOP3.LUT R160, R46, 0xffff, RZ, 0xc0, !PT ;  /* 0x0000ffff2ea07812 */ /* 0x000fe400078ec0ff */
[----:B------:R-:W-:Y:S02]  /*5980*/  LOP3.LUT R59, R48, 0xffff, RZ, 0xc0, !PT ;  /* 0x0000ffff303b7812 */ /* 0x000fe400078ec0ff */
[----:B------:R-:W-:Y:S02]  /*5990*/  F2FP.SATFINITE.E4M3.F32.PACK_AB_MERGE_C R60, R61, R60, RZ ;  /* 0x0000003c3d3c723e */ /* 0x000fe400048070ff */
        /* <DEDUP_REMOVED lines=10> */
[----:B------:R-:W-:Y:S02]  /*5a40*/  PRMT R9, R2, 0x5410, R9 ;  /* 0x0000541002097816 */ /* 0x000fe40000000009 */
[----:B------:R-:W-:Y:S02]  /*5a50*/  PRMT R8, R3, 0x5410, R8 ;  /* 0x0000541003087816 */ /* 0x000fe40000000008 */
[--C-:B------:R-:W-:Y:S02]  /*5a60*/  PRMT R11, R49, 0x3340, R0.reuse ;  /* 0x00003340310b7816 */ /* 0x100fe40000000000 */
[----:B------:R-:W-:Y:S02]  /*5a70*/  PRMT R19, R53, 0x3340, R0 ;  /* 0x0000334035137816 */ /* 0x000fe40000000000 */
[----:B------:R-:W-:-:S02]  /*5a80*/  PRMT R2, R47, 0x3340, R154 ;  /* 0x000033402f027816 */ /* 0x000fc4000000009a */
[----:B------:R-:W-:Y:S02]  /*5a90*/  PRMT R12, R51, 0x3340, R156 ;  /* 0x00003340330c7816 */ /* 0x000fe4000000009c */
[----:B------:R-:W-:Y:S02]  /*5aa0*/  F2FP.SATFINITE.E4M3.F32.PACK_AB_MERGE_C R66, R67, R66, RZ ;  /* 0x000000424342723e */ /* 0x000fe400048070ff */
[--C-:B------:R-:W-:Y:S02]  /*5ab0*/  PRMT R3, R41, 0x3340, R0.reuse ;  /* 0x0000334029037816 */ /* 0x100fe40000000000 */
[----:B------:R-:W-:Y:S02]  /*5ac0*/  PRMT R5, R59, 0x3340, R0 ;  /* 0x000033403b057816 */ /* 0x000fe40000000000 */
[----:B------:R-:W-:Y:S02]  /*5ad0*/  PRMT R14, R55, 0x3340, R158 ;  /* 0x00003340370e7816 */ /* 0x000fe4000000009e */
[----:B------:R-:W-:-:S02]  /*5ae0*/  PRMT R16, R57, 0x3340, R160 ;  /* 0x0000334039107816 */ /* 0x000fc400000000a0 */
[----:B------:R-:W-:Y:S02]  /*5af0*/  LOP3.LUT R61, R52, 0xffff, RZ, 0xc0, !PT ;  /* 0x0000ffff343d7812 */ /* 0x000fe400078ec0ff */
[----:B------:R-:W-:Y:S02]  /*5b00*/  LOP3.LUT R162, R54, 0xffff, RZ, 0xc0, !PT ;  /* 0x0000ffff36a27812 */ /* 0x000fe400078ec0ff */
[----:B------:R-:W-:Y:S02]  /*5b10*/  LOP3.LUT R63, R56, 0xffff, RZ, 0xc0, !PT ;  /* 0x0000ffff383f7812 */ /* 0x000fe400078ec0ff */
[----:B------:R-:W-:Y:S02]  /*5b20*/  F2FP.SATFINITE.E4M3.F32.PACK_AB_MERGE_C R74, R75, R74, RZ ;  /* 0x0000004a4b4a723e */ /* 0x000fe400048070ff */
[----:B------:R-:W-:Y:S02]  /*5b30*/  LOP3.LUT R65, R60, 0xffff, RZ, 0xc0, !PT ;  /* 0x0000ffff3c417812 */ /* 0x000fe400078ec0ff */
[----:B------:R-:W-:-:S02]  /*5b40*/  LOP3.LUT R62, R62, 0xffff, RZ, 0xc0, !PT ;  /* 0x0000ffff3e3e7812 */ /* 0x000fc400078ec0ff */
[----:B------:R-:W-:Y:S02]  /*5b50*/  LOP3.LUT R67, R64, 0xffff, RZ, 0xc0, !PT ;  /* 0x0000ffff40437812 */ /* 0x000fe400078ec0ff */
[----:B------:R-:W-:Y:S02]  /*5b60*/  LOP3.LUT R68, R68, 0xffff, RZ, 0xc0, !PT ;  /* 0x0000ffff44447812 */ /* 0x000fe400078ec0ff */
[----:B------:R-:W-:Y:S02]  /*5b70*/  LOP3.LUT R69, R70, 0xffff, RZ, 0xc0, !PT ;  /* 0x0000ffff46457812 */ /* 0x000fe400078ec0ff */
[----:B------:R-:W-:Y:S02]  /*5b80*/  LOP3.LUT R71, R72, 0xffff, RZ, 0xc0, !PT ;  /* 0x0000ffff48477812 */ /* 0x000fe400078ec0ff */
[----:B------:R-:W-:Y:S02]  /*5b90*/  F2FP.SATFINITE.E4M3.F32.PACK_AB_MERGE_C R84, R85, R84, RZ ;  /* 0x000000545554723e */ /* 0x000fe400048070ff */
[----:B------:R-:W-:-:S02]  /*5ba0*/  F2FP.SATFINITE.E4M3.F32.PACK_AB_MERGE_C R86, R87, R86, RZ ;  /* 0x000000565756723e */ /* 0x000fc400048070ff */
[----:B------:R-:W-:Y:S02]  /*5bb0*/  F2FP.SATFINITE.E4M3.F32.PACK_AB_MERGE_C R88, R89, R88, RZ ;  /* 0x000000585958723e */ /* 0x000fe400048070ff */
[----:B------:R-:W-:Y:S02]  /*5bc0*/  LOP3.LUT R76, R76, 0xffff, RZ, 0xc0, !PT ;  /* 0x0000ffff4c4c7812 */ /* 0x000fe400078ec0ff */
[----:B------:R-:W-:Y:S02]  /*5bd0*/  LOP3.LUT R73, R78, 0xffff, RZ, 0xc0, !PT ;  /* 0x0000ffff4e497812 */ /* 0x000fe400078ec0ff */
[----:B------:R-:W-:Y:S02]  /*5be0*/  LOP3.LUT R75, R80, 0xffff, RZ, 0xc0, !PT ;  /* 0x0000ffff504b7812 */ /* 0x000fe400078ec0ff */
[----:B------:R-:W-:Y:S02]  /*5bf0*/  F2FP.SATFINITE.E4M3.F32.PACK_AB_MERGE_C R92, R93, R92, RZ ;  /* 0x0000005c5d5c723e */ /* 0x000fe400048070ff */
[----:B------:R-:W-:-:S02]  /*5c00*/  F2FP.SATFINITE.E4M3.F32.PACK_AB_MERGE_C R94, R95, R94, RZ ;  /* 0x0000005e5f5e723e */ /* 0x000fc400048070ff */
[----:B------:R-:W-:Y:S02]  /*5c10*/  F2FP.SATFINITE.E4M3.F32.PACK_AB_MERGE_C R96, R97, R96, RZ ;  /* 0x000000606160723e */ /* 0x000fe400048070ff */
[----:B------:R-:W-:Y:S02]  /*5c20*/  F2FP.SATFINITE.E4M3.F32.PACK_AB_MERGE_C R108, R109, R108, RZ ;  /* 0x0000006c6d6c723e */ /* 0x000fe400048070ff */
[----:B------:R-:W-:Y:S02]  /*5c30*/  F2FP.SATFINITE.E4M3.F32.PACK_AB_MERGE_C R110, R111, R110, RZ ;  /* 0x0000006e6f6e723e */ /* 0x000fe400048070ff */
[----:B------:R-:W-:Y:S02]  /*5c40*/  F2FP.SATFINITE.E4M3.F32.PACK_AB_MERGE_C R112, R113, R112, RZ ;  /* 0x000000707170723e */ /* 0x000fe400048070ff */
[----:B------:R-:W-:Y:S02]  /*5c50*/  PRMT R11, R2, 0x5410, R11 ;  /* 0x00005410020b7816 */ /* 0x000fe4000000000b */
[----:B------:R-:W-:-:S02]  /*5c60*/  PRMT R19, R12, 0x5410, R19 ;  /* 0x000054100c137816 */ /* 0x000fc40000000013 */
[----:B------:R-:W-:Y:S02]  /*5c70*/  PRMT R3, R14, 0x5410, R3 ;  /* 0x000054100e037816 */ /* 0x000fe40000000003 */
[----:B------:R-:W-:Y:S02]  /*5c80*/  PRMT R2, R16, 0x5410, R5 ;  /* 0x0000541010027816 */ /* 0x000fe40000000005 */
[----:B------:R-:W-:Y:S02]  /*5c90*/  PRMT R15, R63, 0x3340, R0 ;  /* 0x000033403f0f7816 */ /* 0x000fe40000000000 */
[----:B------:R-:W-:Y:S02]  /*5ca0*/  PRMT R12, R61, 0x3340, R162 ;  /* 0x000033403d0c7816 */ /* 0x000fe400000000a2 */
[--C-:B------:R-:W-:Y:S02]  /*5cb0*/  PRMT R14, R67, 0x3340, R0.reuse ;  /* 0x00003340430e7816 */ /* 0x100fe40000000000 */
[----:B------:R-:W-:-:S02]  /*5cc0*/  PRMT R13, R71, 0x3340, R0 ;  /* 0x00003340470d7816 */ /* 0x000fc40000000000 */
[----:B------:R-:W-:Y:S02]  /*5cd0*/  PRMT R5, R65, 0x3340, R62 ;  /* 0x0000334041057816 */ /* 0x000fe4000000003e */
[----:B------:R-:W-:Y:S02]  /*5ce0*/  PRMT R16, R68, 0x3340, R69 ;  /* 0x0000334044107816 */ /* 0x000fe40000000045 */
[----:B------:R-:W-:Y:S02]  /*5cf0*/  F2FP.SATFINITE.E4M3.F32.PACK_AB_MERGE_C R82, R83, R82, RZ ;  /* 0x000000525352723e */ /* 0x000fe400048070ff */
[----:B------:R-:W-:Y:S02]  /*5d00*/  F2FP.SATFINITE.E4M3.F32.PACK_AB_MERGE_C R90, R91, R90, RZ ;  /* 0x0000005a5b5a723e */ /* 0x000fe400048070ff */
[----:B------:R-:W-:Y:S02]  /*5d10*/  F2FP.SATFINITE.E4M3.F32.PACK_AB_MERGE_C R100, R101, R100, RZ ;  /* 0x000000646564723e */ /* 0x000fe400048070ff */
[----:B------:R-:W-:-:S02]  /*5d20*/  F2FP.SATFINITE.E4M3.F32.PACK_AB_MERGE_C R102, R103, R102, RZ ;  /* 0x000000666766723e */ /* 0x000fc400048070ff */
[----:B------:R-:W-:Y:S02]  /*5d30*/  F2FP.SATFINITE.E4M3.F32.PACK_AB_MERGE_C R104, R105, R104, RZ ;  /* 0x000000686968723e */ /* 0x000fe400048070ff */
[----:B------:R-:W-:Y:S02]  /*5d40*/  PRMT R17, R75, 0x3340, R0 ;  /* 0x000033404b117816 */ /* 0x000fe40000000000 */
[----:B------:R-:W-:Y:S02]  /*5d50*/  PRMT R22, R76, 0x3340, R73 ;  /* 0x000033404c167816 */ /* 0x000fe40000000049 */
        /* <DEDUP_REMOVED lines=9> */
[----:B------:R-:W-:Y:S02]  /*5df0*/  PRMT R15, R12, 0x5410, R15 ;  /* 0x000054100c0f7816 */ /* 0x000fe4000000000f */
[----:B------:R-:W-:Y:S02]  /*5e00*/  PRMT R14, R5, 0x5410, R14 ;  /* 0x00005410050e7816 */ /* 0x000fe4000000000e */
[----:B------:R-:W-:Y:S02]  /*5e10*/  PRMT R12, R16, 0x5410, R13 ;  /* 0x00005410100c7816 */ /* 0x000fe4000000000d */
[----:B------:R-:W-:Y:S02]  /*5e20*/  PRMT R13, R22, 0x5410, R17 ;  /* 0x00005410160d7816 */ /* 0x000fe40000000011 */
[----:B------:R-:W-:Y:S02]  /*5e30*/  LOP3.LUT R100, R100, 0xffff, RZ, 0xc0, !PT ;  /* 0x0000ffff64647812 */ /* 0x000fe400078ec0ff */
[----:B------:R-:W-:-:S02]  /*5e40*/  LOP3.LUT R85, R102, 0xffff, RZ, 0xc0, !PT ;  /* 0x0000ffff66557812 */ /* 0x000fc400078ec0ff */
[----:B------:R-:W-:Y:S02]  /*5e50*/  LOP3.LUT R87, R104, 0xffff, RZ, 0xc0, !PT ;  /* 0x0000ffff68577812 */ /* 0x000fe400078ec0ff */
[----:B------:R-:W-:Y:S02]  /*5e60*/  PRMT R16, R79, 0x3340, R0 ;  /* 0x000033404f107816 */ /* 0x000fe40000000000 */
[----:B------:R-:W-:Y:S02]  /*5e70*/  PRMT R5, R84, 0x3340, R77 ;  /* 0x0000334054057816 */ /* 0x000fe4000000004d */
[----:B------:R-:W-:Y:S02]  /*5e80*/  F2FP.SATFINITE.E4M3.F32.PACK_AB_MERGE_C R124, R125, R124, RZ ;  /* 0x0000007c7d7c723e */ /* 0x000fe400048070ff */
[----:B------:R-:W-:Y:S02]  /*5e90*/  F2FP.SATFINITE.E4M3.F32.PACK_AB_MERGE_C R126, R127, R126, RZ ;  /* 0x0000007e7f7e723e */ /* 0x000fe400048070ff */
[----:B------:R-:W-:-:S02]  /*5ea0*/  F2FP.SATFINITE.E4M3.F32.PACK_AB_MERGE_C R128, R129, R128, RZ ;  /* 0x000000808180723e */ /* 0x000fc400048070ff */
[--C-:B------:R-:W-:Y:S02]  /*5eb0*/  PRMT R17, R83, 0x3340, R0.reuse ;  /* 0x0000334053117816 */ /* 0x100fe40000000000 */
[----:B------:R-:W-:Y:S02]  /*5ec0*/  PRMT R23, R91, 0x3340, R0 ;  /* 0x000033405b177816 */ /* 0x000fe40000000000 */
[----:B------:R-:W-:Y:S02]  /*5ed0*/  PRMT R22, R92, 0x3340, R81 ;  /* 0x000033405c167816 */ /* 0x000fe40000000051 */
[----:B------:R-:W-:Y:S02]  /*5ee0*/  PRMT R28, R108, 0x3340, R89 ;  /* 0x000033406c1c7816 */ /* 0x000fe40000000059 */
[----:B------:R-:W-:Y:S02]  /*5ef0*/  F2FP.SATFINITE.E4M3.F32.PACK_AB_MERGE_C R116, R117, R116, RZ ;  /* 0x000000747574723e */ /* 0x000fe400048070ff */
[----:B------:R-:W-:-:S02]  /*5f00*/  F2FP.SATFINITE.E4M3.F32.PACK_AB_MERGE_C R118, R119, R118, RZ ;  /* 0x000000767776723e */ /* 0x000fc400048070ff */
[----:B------:R-:W-:Y:S02]  /*5f10*/  F2FP.SATFINITE.E4M3.F32.PACK_AB_MERGE_C R120, R121, R120, RZ ;  /* 0x000000787978723e */ /* 0x000fe400048070ff */
[----:B------:R-:W-:Y:S02]  /*5f20*/  F2FP.SATFINITE.E4M3.F32.PACK_AB_MERGE_C R98, R99, R98, RZ ;  /* 0x000000626362723e */ /* 0x000fe400048070ff */
[----:B------:R-:W-:Y:S02]  /*5f30*/  PRMT R21, R87, 0x3340, R0 ;  /* 0x0000334057157816 */ /* 0x000fe40000000000 */
[----:B------:R-:W-:Y:S02]  /*5f40*/  PRMT R24, R100, 0x3340, R85 ;  /* 0x0000334064187816 */ /* 0x000fe40000000055 */
[----:B------:R-:W-:Y:S02]  /*5f50*/  PRMT R16, R5, 0x5410, R16 ;  /* 0x0000541005107816 */ /* 0x000fe40000000010 */
[----:B------:R-:W-:-:S02]  /*5f60*/  PRMT R17, R22, 0x5410, R17 ;  /* 0x0000541016117816 */ /* 0x000fc40000000011 */
[----:B------:R-:W-:Y:S02]  /*5f70*/  PRMT R5, R28, 0x5410, R23 ;  /* 0x000054101c057816 */ /* 0x000fe40000000017 */
[----:B------:R-:W-:Y:S02]  /*5f80*/  LOP3.LUT R124, R124, 0xffff, RZ, 0xc0, !PT ;  /* 0x0000ffff7c7c7812 */ /* 0x000fe400078ec0ff */
[----:B------:R-:W-:Y:S02]  /*5f90*/  LOP3.LUT R97, R126, 0xffff, RZ, 0xc0, !PT ;  /* 0x0000ffff7e617812 */ /* 0x000fe400078ec0ff */
[----:B------:R-:W-:Y:S02]  /*5fa0*/  LOP3.LUT R99, R128, 0xffff, RZ, 0xc0, !PT ;  /* 0x0000ffff80637812 */ /* 0x000fe400078ec0ff */
[----:B------:R-:W-:Y:S02]  /*5fb0*/  SHF.R.U32.HI R22, RZ, 0x8, R25 ;  /* 0x00000008ff167819 */ /* 0x000fe40000011619 */
[----:B------:R-:W-:-:S02]  /*5fc0*/  SHF.R.U32.HI R23, RZ, 0x8, R150 ;  /* 0x00000008ff177819 */ /* 0x000fc40000011696 */
[----:B------:R-:W-:Y:S02]  /*5fd0*/  LOP3.LUT R116, R116, 0xffff, RZ, 0xc0, !PT ;  /* 0x0000ffff74747812 */ /* 0x000fe400078ec0ff */
[----:B------:R-:W-:Y:S02]  /*5fe0*/  LOP3.LUT R93, R118, 0xffff, RZ, 0xc0, !PT ;  /* 0x0000ffff765d7812 */ /* 0x000fe400078ec0ff */
[----:B------:R-:W-:Y:S02]  /*5ff0*/  LOP3.LUT R95, R120, 0xffff, RZ, 0xc0, !PT ;  /* 0x0000ffff785f7812 */ /* 0x000fe400078ec0ff */
[----:B------:R-:W-:Y:S02]  /*6000*/  PRMT R21, R24, 0x5410, R21 ;  /* 0x0000541018157816 */ /* 0x000fe40000000015 */
[----:B------:R-:W-:Y:S02]  /*6010*/  SHF.R.U32.HI R24, RZ, 0x8, R27 ;  /* 0x00000008ff187819 */ /* 0x000fe4000001161b */
[----:B------:R-:W-:-:S02]  /*6020*/  PRMT R31, R99, 0x3340, R0 ;  /* 0x00003340631f7816 */ /* 0x000fc40000000000 */
[----:B------:R-:W-:Y:S02]  /*6030*/  PRMT R44, R124, 0x3340, R97 ;  /* 0x000033407c2c7816 */ /* 0x000fe40000000061 */
[----:B------:R-:W-:Y:S02]  /*6040*/  LOP3.LUT R28, R22, 0xffff, RZ, 0xc0, !PT ;  /* 0x0000ffff161c7812 */ /* 0x000fe400078ec0ff */
[----:B------:R-:W-:Y:S02]  /*6050*/  LOP3.LUT R27, R23, 0xffff, RZ, 0xc0, !PT ;  /* 0x0000ffff171b7812 */ /* 0x000fe400078ec0ff */
[----:B------:R-:W-:Y:S02]  /*6060*/  PRMT R29, R95, 0x3340, R0 ;  /* 0x000033405f1d7816 */ /* 0x000fe40000000000 */
[----:B------:R-:W-:Y:S02]  /*6070*/  PRMT R30, R116, 0x3340, R93 ;  /* 0x00003340741e7816 */ /* 0x000fe4000000005d */
[----:B------:R-:W-:-:S02]  /*6080*/  PRMT R23, R44, 0x5410, R31 ;  /* 0x000054102c177816 */ /* 0x000fc4000000001f */
[----:B------:R-:W-:Y:S02]  /*6090*/  PRMT R44, R28, 0x3340, R27 ;  /* 0x000033401c2c7816 */ /* 0x000fe4000000001b */
[----:B------:R-:W-:Y:S02]  /*60a0*/  PRMT R22, R30, 0x5410, R29 ;  /* 0x000054101e167816 */ /* 0x000fe4000000001d */
[----:B------:R-:W-:Y:S02]  /*60b0*/  SHF.R.U32.HI R28, RZ, 0x8, R47 ;  /* 0x00000008ff1c7819 */ /* 0x000fe4000001162f */
[----:B------:R-:W-:Y:S02]  /*60c0*/  SHF.R.U32.HI R29, RZ, 0x8, R154 ;  /* 0x00000008ff1d7819 */ /* 0x000fe4000001169a */
[----:B------:R-:W-:Y:S02]  /*60d0*/  LOP3.LUT R25, R24, 0xffff, RZ, 0xc0, !PT ;  /* 0x0000ffff18197812 */ /* 0x000fe400078ec0ff */
[----:B------:R-:W-:-:S02]  /*60e0*/  SHF.R.U32.HI R30, RZ, 0x8, R49 ;  /* 0x00000008ff1e7819 */ /* 0x000fc40000011631 */
[----:B------:R-:W-:Y:S02]  /*60f0*/  LOP3.LUT R37, R28, 0xffff, RZ, 0xc0, !PT ;  /* 0x0000ffff1c257812 */ /* 0x000fe400078ec0ff */
[----:B------:R-:W-:Y:S02]  /*6100*/  LOP3.LUT R28, R29, 0xffff, RZ, 0xc0, !PT ;  /* 0x0000ffff1d1c7812 */ /* 0x000fe400078ec0ff */
[----:B------:R-:W-:Y:S02]  /*6110*/  PRMT R31, R25, 0x3340, R0 ;  /* 0x00003340191f7816 */ /* 0x000fe40000000000 */
[----:B------:R-:W-:Y:S02]  /*6120*/  LOP3.LUT R29, R30, 0xffff, RZ, 0xc0, !PT ;  /* 0x0000ffff1e1d7812 */ /* 0x000fe400078ec0ff */
[----:B------:R-:W-:Y:S02]  /*6130*/  SHF.R.U32.HI R24, RZ, 0x8, R43 ;  /* 0x00000008ff187819 */ /* 0x000fe4000001162b */
[----:B------:R-:W-:-:S02]  /*6140*/  SHF.R.U32.HI R25, RZ, 0x8, R152 ;  /* 0x00000008ff197819 */ /* 0x000fc40000011698 */
[----:B------:R-:W-:Y:S02]  /*6150*/  PRMT R48, R37, 0x3340, R28 ;  /* 0x0000334025307816 */ /* 0x000fe4000000001c */
[----:B------:R-:W-:Y:S02]  /*6160*/  PRMT R37, R29, 0x3340, R0 ;  /* 0x000033401d257816 */ /* 0x000fe40000000000 */
[----:B------:R-:W-:Y:S02]  /*6170*/  SHF.R.U32.HI R28, RZ, 0x8, R55 ;  /* 0x00000008ff1c7819 */ /* 0x000fe40000011637 */
[----:B------:R-:W-:Y:S02]  /*6180*/  LOP3.LUT R24, R24, 0xffff, RZ, 0xc0, !PT ;  /* 0x0000ffff18187812 */ /* 0x000fe400078ec0ff */
[----:B------:R-:W-:Y:S02]  /*6190*/  LOP3.LUT R25, R25, 0xffff, RZ, 0xc0, !PT ;  /* 0x0000ffff19197812 */ /* 0x000fe400078ec0ff */
[----:B------:R-:W-:-:S02]  /*61a0*/  SHF.R.U32.HI R29, RZ, 0x8, R158 ;  /* 0x00000008ff1d7819 */ /* 0x000fc4000001169e */
[----:B------:R-:W-:Y:S02]  /*61b0*/  SHF.R.U32.HI R30, RZ, 0x8, R41 ;  /* 0x00000008ff1e7819 */ /* 0x000fe40000011629 */
[----:B------:R-:W-:Y:S02]  /*61c0*/  LOP3.LUT R41, R28, 0xffff, RZ, 0xc0, !PT ;  /* 0x0000ffff1c297812 */ /* 0x000fe400078ec0ff */
[----:B------:R-:W-:Y:S02]  /*61d0*/  PRMT R46, R24, 0x3340, R25 ;  /* 0x00003340182e7816 */ /* 0x000fe40000000019 */
[----:B------:R-:W-:Y:S02]  /*61e0*/  LOP3.LUT R28, R29, 0xffff, RZ, 0xc0, !PT ;  /* 0x0000ffff1d1c7812 */ /* 0x000fe400078ec0ff */
[----:B------:R-:W-:Y:S02]  /*61f0*/  SHF.R.U32.HI R24, RZ, 0x8, R51 ;  /* 0x00000008ff187819 */ /* 0x000fe40000011633 */
[----:B------:R-:W-:-:S02]  /*6200*/  SHF.R.U32.HI R25, RZ, 0x8, R156 ;  /* 0x00000008ff197819 */ /* 0x000fc4000001169c */
[----:B------:R-:W-:Y:S02]  /*6210*/  LOP3.LUT R29, R30, 0xffff, RZ, 0xc0, !PT ;  /* 0x0000ffff1e1d7812 */ /* 0x000fe400078ec0ff */
[----:B------:R-:W-:Y:S02]  /*6220*/  PRMT R54, R41, 0x3340, R28 ;  /* 0x0000334029367816 */ /* 0x000fe4000000001c */
[----:B------:R-:W-:Y:S02]  /*6230*/  LOP3.LUT R24, R24, 0xffff, RZ, 0xc0, !PT ;  /* 0x0000ffff18187812 */ /* 0x000fe400078ec0ff */
[----:B------:R-:W-:Y:S02]  /*6240*/  LOP3.LUT R25, R25, 0xffff, RZ, 0xc0, !PT ;  /* 0x0000ffff19197812 */ /* 0x000fe400078ec0ff */
[----:B------:R-:W-:Y:S02]  /*6250*/  PRMT R41, R29, 0x3340, R0 ;  /* 0x000033401d297816 */ /* 0x000fe40000000000 */
[----:B------:R-:W-:-:S02]  /*6260*/  SHF.R.U32.HI R28, RZ, 0x8, R61 ;  /* 0x00000008ff1c7819 */ /* 0x000fc4000001163d */
[----:B------:R-:W-:Y:S02]  /*6270*/  SHF.R.U32.HI R29, RZ, 0x8, R162 ;  /* 0x00000008ff1d7819 */ /* 0x000fe400000116a2 */
[----:B------:R-:W-:Y:S02]  /*6280*/  SHF.R.U32.HI R27, RZ, 0x8, R45 ;  /* 0x00000008ff1b7819 */ /* 0x000fe4000001162d */
[----:B------:R-:W-:Y:S02]  /*6290*/  SHF.R.U32.HI R30, RZ, 0x8, R63 ;  /* 0x00000008ff1e7819 */ /* 0x000fe4000001163f */
[----:B------:R-:W-:Y:S02]  /*62a0*/  PRMT R52, R24, 0x3340, R25 ;  /* 0x0000334018347816 */ /* 0x000fe40000000019 */
[----:B------:R-:W-:Y:S02]  /*62b0*/  LOP3.LUT R45, R28, 0xffff, RZ, 0xc0, !PT ;  /* 0x0000ffff1c2d7812 */ /* 0x000fe400078ec0ff */
[----:B------:R-:W-:-:S02]  /*62c0*/  SHF.R.U32.HI R24, RZ, 0x8, R57 ;  /* 0x00000008ff187819 */ /* 0x000fc40000011639 */
[----:B------:R-:W-:Y:S02]  /*62d0*/  SHF.R.U32.HI R25, RZ, 0x8, R160 ;  /* 0x00000008ff197819 */ /* 0x000fe400000116a0 */
[----:B------:R-:W-:Y:S02]  /*62e0*/  LOP3.LUT R28, R29, 0xffff, RZ, 0xc0, !PT ;  /* 0x0000ffff1d1c7812 */ /* 0x000fe400078ec0ff */
[----:B------:R-:W-:Y:S02]  /*62f0*/  LOP3.LUT R27, R27, 0xffff, RZ, 0xc0, !PT ;  /* 0x0000ffff1b1b7812 */ /* 0x000fe400078ec0ff */
[----:B------:R-:W-:Y:S02]  /*6300*/  LOP3.LUT R29, R30, 0xffff, RZ, 0xc0, !PT ;  /* 0x0000ffff1e1d7812 */ /* 0x000fe400078ec0ff */
[----:B------:R-:W-:Y:S02]  /*6310*/  LOP3.LUT R24, R24, 0xffff, RZ, 0xc0, !PT ;  /* 0x0000ffff18187812 */ /* 0x000fe400078ec0ff */
[----:B------:R-:W-:-:S02]  /*6320*/  LOP3.LUT R25, R25, 0xffff, RZ, 0xc0, !PT ;  /* 0x0000ffff19197812 */ /* 0x000fc400078ec0ff */
[----:B------:R-:W-:Y:S02]  /*6330*/  PRMT R60, R45, 0x3340, R28 ;  /* 0x000033402d3c7816 */ /* 0x000fe4000000001c */
[--C-:B------:R-:W-:Y:S02]  /*6340*/  PRMT R33, R27, 0x3340, R0.reuse ;  /* 0x000033401b217816 */ /* 0x100fe40000000000 */
[----:B------:R-:W-:Y:S02]  /*6350*/  PRMT R45, R29, 0x3340, R0 ;  /* 0x000033401d2d7816 */ /* 0x000fe40000000000 */
[----:B------:R-:W-:Y:S02]  /*6360*/  SHF.R.U32.HI R28, RZ, 0x8, R68 ;  /* 0x00000008ff1c7819 */ /* 0x000fe40000011644 */
[----:B------:R-:W-:Y:S02]  /*6370*/  SHF.R.U32.HI R27, RZ, 0x8, R53 ;  /* 0x00000008ff1b7819 */ /* 0x000fe40000011635 */
[----:B------:R-:W-:-:S02]  /*6380*/  SHF.R.U32.HI R29, RZ, 0x8, R69 ;  /* 0x00000008ff1d7819 */ /* 0x000fc40000011645 */
[----:B------:R-:W-:Y:S02]  /*6390*/  SHF.R.U32.HI R30, RZ, 0x8, R71 ;  /* 0x00000008ff1e7819 */ /* 0x000fe40000011647 */
[----:B------:R-:W-:Y:S02]  /*63a0*/  PRMT R56, R24, 0x3340, R25 ;  /* 0x0000334018387816 */ /* 0x000fe40000000019 */
[----:B------:R-:W-:Y:S02]  /*63b0*/  SHF.R.U32.HI R24, RZ, 0x8, R65 ;  /* 0x00000008ff187819 */ /* 0x000fe40000011641 */
[----:B------:R-:W-:Y:S02]  /*63c0*/  SHF.R.U32.HI R25, RZ, 0x8, R62 ;  /* 0x00000008ff197819 */ /* 0x000fe4000001163e */
[----:B------:R-:W-:Y:S02]  /*63d0*/  LOP3.LUT R49, R28, 0xffff, RZ, 0xc0, !PT ;  /* 0x0000ffff1c317812 */ /* 0x000fe400078ec0ff */
[----:B------:R-:W-:-:S02]  /*63e0*/  LOP3.LUT R27, R27, 0xffff, RZ, 0xc0, !PT ;  /* 0x0000ffff1b1b7812 */ /* 0x000fc400078ec0ff */
[----:B------:R-:W-:Y:S02]  /*63f0*/  LOP3.LUT R28, R29, 0xffff, RZ, 0xc0, !PT ;  /* 0x0000ffff1d1c7812 */ /* 0x000fe400078ec0ff */
[----:B------:R-:W-:Y:S02]  /*6400*/  LOP3.LUT R29, R30, 0xffff, RZ, 0xc0, !PT ;  /* 0x0000ffff1e1d7812 */ /* 0x000fe400078ec0ff */
[----:B------:R-:W-:Y:S02]  /*6410*/  LOP3.LUT R24, R24, 0xffff, RZ, 0xc0, !PT ;  /* 0x0000ffff18187812 */ /* 0x000fe400078ec0ff */
[----:B------:R-:W-:Y:S02]  /*6420*/  LOP3.LUT R25, R25, 0xffff, RZ, 0xc0, !PT ;  /* 0x0000ffff19197812 */ /* 0x000fe400078ec0ff */
[----:B------:R-:W-:Y:S02]  /*6430*/  PRMT R39, R27, 0x3340, R0 ;  /* 0x000033401b277816 */ /* 0x000fe40000000000 */
[----:B------:R-:W-:-:S02]  /*6440*/  PRMT R64, R49, 0x3340, R28 ;  /* 0x0000334031407816 */ /* 0x000fc4000000001c */
[----:B------:R-:W-:Y:S02]  /*6450*/  SHF.R.U32.HI R27, RZ, 0x8, R59 ;  /* 0x00000008ff1b7819 */ /* 0x000fe4000001163b */
[----:B------:R-:W-:Y:S02]  /*6460*/  PRMT R49, R29, 0x3340, R0 ;  /* 0x000033401d317816 */ /* 0x000fe40000000000 */
[----:B------:R-:W-:Y:S02]  /*6470*/  SHF.R.U32.HI R28, RZ, 0x8, R84 ;  /* 0x00000008ff1c7819 */ /* 0x000fe40000011654 */
[----:B------:R-:W-:Y:S02]  /*6480*/  SHF.R.U32.HI R29, RZ, 0x8, R77 ;  /* 0x00000008ff1d7819 */ /* 0x000fe4000001164d */
[----:B------:R-:W-:Y:S02]  /*6490*/  PRMT R62, R24, 0x3340, R25 ;  /* 0x00003340183e7816 */ /* 0x000fe40000000019 */
[----:B------:R-:W-:-:S02]  /*64a0*/  SHF.R.U32.HI R30, RZ, 0x8, R79 ;  /* 0x00000008ff1e7819 */ /* 0x000fc4000001164f */
[----:B------:R-:W-:Y:S02]  /*64b0*/  SHF.R.U32.HI R24, RZ, 0x8, R76 ;  /* 0x00000008ff187819 */ /* 0x000fe4000001164c */
[----:B------:R-:W-:Y:S02]  /*64c0*/  SHF.R.U32.HI R25, RZ, 0x8, R73 ;  /* 0x00000008ff197819 */ /* 0x000fe40000011649 */
[----:B------:R-:W-:Y:S02]  /*64d0*/  LOP3.LUT R27, R27, 0xffff, RZ, 0xc0, !PT ;  /* 0x0000ffff1b1b7812 */ /* 0x000fe400078ec0ff */
[----:B------:R-:W-:Y:S02]  /*64e0*/  LOP3.LUT R53, R28, 0xffff, RZ, 0xc0, !PT ;  /* 0x0000ffff1c357812 */ /* 0x000fe400078ec0ff */
[----:B------:R-:W-:Y:S02]  /*64f0*/  LOP3.LUT R28, R29, 0xffff, RZ, 0xc0, !PT ;  /* 0x0000ffff1d1c7812 */ /* 0x000fe400078ec0ff */
[----:B------:R-:W-:-:S02]  /*6500*/  LOP3.LUT R29, R30, 0xffff, RZ, 0xc0, !PT ;  /* 0x0000ffff1e1d7812 */ /* 0x000fc400078ec0ff */
[----:B------:R-:W-:Y:S02]  /*6510*/  LOP3.LUT R24, R24, 0xffff, RZ, 0xc0, !PT ;  /* 0x0000ffff18187812 */ /* 0x000fe400078ec0ff */
[----:B------:R-:W-:Y:S02]  /*6520*/  LOP3.LUT R25, R25, 0xffff, RZ, 0xc0, !PT ;  /* 0x0000ffff19197812 */ /* 0x000fe400078ec0ff */
[----:B------:R-:W-:Y:S02]  /*6530*/  PRMT R43, R27, 0x3340, R0 ;  /* 0x000033401b2b7816 */ /* 0x000fe40000000000 */
[----:B------:R-:W-:Y:S02]  /*6540*/  SHF.R.U32.HI R27, RZ, 0x8, R67 ;  /* 0x00000008ff1b7819 */ /* 0x000fe40000011643 */
[----:B------:R-:W-:Y:S02]  /*6550*/  PRMT R70, R53, 0x3340, R28 ;  /* 0x0000334035467816 */ /* 0x000fe4000000001c */
[----:B------:R-:W-:-:S02]  /*6560*/  PRMT R53, R29, 0x3340, R0 ;  /* 0x000033401d357816 */ /* 0x000fc40000000000 */
[----:B------:R-:W-:Y:S02]  /*6570*/  SHF.R.U32.HI R28, RZ, 0x8, R100 ;  /* 0x00000008ff1c7819 */ /* 0x000fe40000011664 */
[----:B------:R-:W-:Y:S02]  /*6580*/  PRMT R68, R24, 0x3340, R25 ;  /* 0x0000334018447816 */ /* 0x000fe40000000019 */
[----:B------:R-:W-:Y:S02]  /*6590*/  SHF.R.U32.HI R29, RZ, 0x8, R85 ;  /* 0x00000008ff1d7819 */ /* 0x000fe40000011655 */
[----:B------:R-:W-:Y:S02]  /*65a0*/  SHF.R.U32.HI R24, RZ, 0x8, R92 ;  /* 0x00000008ff187819 */ /* 0x000fe4000001165c */
[----:B------:R-:W-:Y:S02]  /*65b0*/  SHF.R.U32.HI R25, RZ, 0x8, R81 ;  /* 0x00000008ff197819 */ /* 0x000fe40000011651 */
[----:B------:R-:W-:-:S02]  /*65c0*/  SHF.R.U32.HI R30, RZ, 0x8, R87 ;  /* 0x00000008ff1e7819 */ /* 0x000fc40000011657 */
[----:B------:R-:W-:Y:S02]  /*65d0*/  LOP3.LUT R27, R27, 0xffff, RZ, 0xc0, !PT ;  /* 0x0000ffff1b1b7812 */ /* 0x000fe400078ec0ff */
[----:B------:R-:W-:Y:S02]  /*65e0*/  LOP3.LUT R57, R28, 0xffff, RZ, 0xc0, !PT ;  /* 0x0000ffff1c397812 */ /* 0x000fe400078ec0ff */
[----:B------:R-:W-:Y:S02]  /*65f0*/  LOP3.LUT R28, R29, 0xffff, RZ, 0xc0, !PT ;  /* 0x0000ffff1d1c7812 */ /* 0x000fe400078ec0ff */
[----:B------:R-:W-:Y:S02]  /*6600*/  LOP3.LUT R24, R24, 0xffff, RZ, 0xc0, !PT ;  /* 0x0000ffff18187812 */ /* 0x000fe400078ec0ff */
[----:B------:R-:W-:Y:S02]  /*6610*/  LOP3.LUT R25, R25, 0xffff, RZ, 0xc0, !PT ;  /* 0x0000ffff19197812 */ /* 0x000fe400078ec0ff */
[----:B------:R-:W-:-:S02]  /*6620*/  LOP3.LUT R29, R30, 0xffff, RZ, 0xc0, !PT ;  /* 0x0000ffff1e1d7812 */ /* 0x000fc400078ec0ff */
[----:B------:R-:W-:Y:S02]  /*6630*/  PRMT R47, R27, 0x3340, R0 ;  /* 0x000033401b2f7816 */ /* 0x000fe40000000000 */
[----:B------:R-:W-:Y:S02]  /*6640*/  SHF.R.U32.HI R27, RZ, 0x8, R75 ;  /* 0x00000008ff1b7819 */ /* 0x000fe4000001164b */
[----:B------:R-:W-:Y:S02]  /*6650*/  PRMT R76, R57, 0x3340, R28 ;  /* 0x00003340394c7816 */ /* 0x000fe4000000001c */
[----:B------:R-:W-:Y:S02]  /*6660*/  PRMT R72, R24, 0x3340, R25 ;  /* 0x0000334018487816 */ /* 0x000fe40000000019 */
[----:B------:R-:W-:Y:S02]  /*6670*/  PRMT R57, R29, 0x3340, R0 ;  /* 0x000033401d397816 */ /* 0x000fe40000000000 */
[----:B------:R-:W-:-:S02]  /*6680*/  SHF.R.U32.HI R24, RZ, 0x8, R108 ;  /* 0x00000008ff187819 */ /* 0x000fc4000001166c */
[----:B------:R-:W-:Y:S02]  /*6690*/  SHF.R.U32.HI R25, RZ, 0x8, R89 ;  /* 0x00000008ff197819 */ /* 0x000fe40000011659 */
[----:B------:R-:W-:Y:S02]  /*66a0*/  SHF.R.U32.HI R28, RZ, 0x8, R116 ;  /* 0x00000008ff1c7819 */ /* 0x000fe40000011674 */
[----:B------:R-:W-:Y:S02]  /*66b0*/  SHF.R.U32.HI R29, RZ, 0x8, R93 ;  /* 0x00000008ff1d7819 */ /* 0x000fe4000001165d */
[----:B------:R-:W-:Y:S02]  /*66c0*/  LOP3.LUT R27, R27, 0xffff, RZ, 0xc0, !PT ;  /* 0x0000ffff1b1b7812 */ /* 0x000fe400078ec0ff */
[----:B------:R-:W-:Y:S02]  /*66d0*/  SHF.R.U32.HI R30, RZ, 0x8, R95 ;  /* 0x00000008ff1e7819 */ /* 0x000fe4000001165f */
[----:B------:R-:W-:-:S02]  /*66e0*/  LOP3.LUT R24, R24, 0xffff, RZ, 0xc0, !PT ;  /* 0x0000ffff18187812 */ /* 0x000fc400078ec0ff */
[----:B------:R-:W-:Y:S02]  /*66f0*/  LOP3.LUT R25, R25, 0xffff, RZ, 0xc0, !PT ;  /* 0x0000ffff19197812 */ /* 0x000fe400078ec0ff */
[----:B------:R-:W-:Y:S02]  /*6700*/  LOP3.LUT R61, R29, 0xffff, RZ, 0xc0, !PT ;  /* 0x0000ffff1d3d7812 */ /* 0x000fe400078ec0ff */
[----:B------:R-:W-:Y:S02]  /*6710*/  LOP3.LUT R28, R28, 0xffff, RZ, 0xc0, !PT ;  /* 0x0000ffff1c1c7812 */ /* 0x000fe400078ec0ff */
[----:B------:R-:W-:Y:S02]  /*6720*/  PRMT R51, R27, 0x3340, R0 ;  /* 0x000033401b337816 */ /* 0x000fe40000000000 */
[----:B------:R-:W-:Y:S02]  /*6730*/  SHF.R.U32.HI R27, RZ, 0x8, R83 ;  /* 0x00000008ff1b7819 */ /* 0x000fe40000011653 */
[----:B------:R-:W-:-:S02]  /*6740*/  LOP3.LUT R59, R30, 0xffff, RZ, 0xc0, !PT ;  /* 0x0000ffff1e3b7812 */ /* 0x000fc400078ec0ff */
[----:B------:R-:W-:Y:S02]  /*6750*/  PRMT R30, R24, 0x3340, R25 ;  /* 0x00003340181e7816 */ /* 0x000fe40000000019 */
[----:B------:R-:W-:Y:S02]  /*6760*/  PRMT R78, R28, 0x3340, R61 ;  /* 0x000033401c4e7816 */ /* 0x000fe4000000003d */
[----:B------:R-:W-:Y:S02]  /*6770*/  LOP3.LUT R25, R10, 0xffff, RZ, 0xc0, !PT ;  /* 0x0000ffff0a197812 */ /* 0x000fe400078ec0ff */
[----:B------:R-:W-:Y:S02]  /*6780*/  SHF.R.U32.HI R28, RZ, 0x8, R99 ;  /* 0x00000008ff1c7819 */ /* 0x000fe40000011663 */
[----:B------:R-:W-:Y:S02]  /*6790*/  LOP3.LUT R27, R27, 0xffff, RZ, 0xc0, !PT ;  /* 0x0000ffff1b1b7812 */ /* 0x000fe400078ec0ff */
[----:B------:R-:W-:-:S02]  /*67a0*/  SHF.R.U32.HI R10, RZ, 0x8, R124 ;  /* 0x00000008ff0a7819 */ /* 0x000fc4000001167c */
[----:B------:R-:W-:Y:S02]  /*67b0*/  LOP3.LUT R26, R26, 0xffff, RZ, 0xc0, !PT ;  /* 0x0000ffff1a1a7812 */ /* 0x000fe400078ec0ff */
[----:B------:R-:W-:Y:S02]  /*67c0*/  LOP3.LUT R18, R18, 0xffff, RZ, 0xc0, !PT ;  /* 0x0000ffff12127812 */ /* 0x000fe400078ec0ff */
[----:B------:R-:W-:Y:S02]  /*67d0*/  LOP3.LUT R24, R35, 0xffff, RZ, 0xc0, !PT ;  /* 0x0000ffff23187812 */ /* 0x000fe400078ec0ff */
[----:B------:R-:W-:Y:S02]  /*67e0*/  LOP3.LUT R35, R28, 0xffff, RZ, 0xc0, !PT ;  /* 0x0000ffff1c237812 */ /* 0x000fe400078ec0ff */
[----:B------:R-:W-:Y:S02]  /*67f0*/  PRMT R55, R27, 0x3340, R0 ;  /* 0x000033401b377816 */ /* 0x000fe40000000000 */
[----:B------:R-:W-:-:S02]  /*6800*/  LOP3.LUT R28, R10, 0xffff, RZ, 0xc0, !PT ;  /* 0x0000ffff0a1c7812 */ /* 0x000fc400078ec0ff */
[----:B------:R-:W-:Y:S02]  /*6810*/  SHF.R.U32.HI R27, RZ, 0x8, R91 ;  /* 0x00000008ff1b7819 */ /* 0x000fe4000001165b */
[----:B------:R-:W-:Y:S02]  /*6820*/  PRMT R10, R11, 0x4210, R26 ;  /* 0x000042100b0a7816 */ /* 0x000fe4000000001a */
[----:B------:R-:W-:Y:S02]  /*6830*/  PRMT R8, R8, 0x4210, R25 ;  /* 0x0000421008087816 */ /* 0x000fe40000000019 */
[----:B------:R-:W-:Y:S02]  /*6840*/  PRMT R9, R9, 0x4210, R18 ;  /* 0x0000421009097816 */ /* 0x000fe40000000012 */
[----:B------:R-:W-:Y:S02]  /*6850*/  PRMT R11, R19, 0x4210, R24 ;  /* 0x00004210130b7816 */ /* 0x000fe40000000018 */
[----:B------:R-:W-:-:S02]  /*6860*/  PRMT R44, R44, 0x5410, R31 ;  /* 0x000054102c2c7816 */ /* 0x000fc4000000001f */
[----:B------:R-:W-:Y:S01]  /*6870*/  PRMT R33, R46, 0x5410, R33 ;  /* 0x000054102e217816 */ /* 0x000fe20000000021 */
[----:B----4-:R1:W-:Y:S01]  /*6880*/  STS.128 [R7], R8 ;  /* 0x0000000807007388 */ /* 0x0103e20000000c00 */
[----:B------:R-:W-:Y:S02]  /*6890*/  PRMT R37, R48, 0x5410, R37 ;  /* 0x0000541030257816 */ /* 0x000fe40000000025 */
[----:B------:R-:W-:Y:S02]  /*68a0*/  PRMT R39, R52, 0x5410, R39 ;  /* 0x0000541034277816 */ /* 0x000fe40000000027 */
[----:B------:R-:W-:Y:S02]  /*68b0*/  LOP3.LUT R27, R27, 0xffff, RZ, 0xc0, !PT ;  /* 0x0000ffff1b1b7812 */ /* 0x000fe400078ec0ff */
[--C-:B------:R-:W-:Y:S02]  /*68c0*/  PRMT R19, R35, 0x3340, R0.reuse ;  /* 0x0000334023137816 */ /* 0x100fe40000000000 */
[----:B------:R-:W-:-:S02]  /*68d0*/  PRMT R29, R27, 0x3340, R0 ;  /* 0x000033401b1d7816 */ /* 0x000fc40000000000 */
[----:B------:R-:W-:Y:S02]  /*68e0*/  SHF.R.U32.HI R27, RZ, 0x8, R97 ;  /* 0x00000008ff1b7819 */ /* 0x000fe40000011661 */
[----:B------:R-:W-:Y:S02]  /*68f0*/  PRMT R35, R76, 0x5410, R57 ;  /* 0x000054104c237816 */ /* 0x000fe40000000039 */
[----:B------:R-:W-:Y:S02]  /*6900*/  LOP3.LUT R27, R27, 0xffff, RZ, 0xc0, !PT ;  /* 0x0000ffff1b1b7812 */ /* 0x000fe400078ec0ff */
[----:B-1----:R-:W-:Y:S02]  /*6910*/  PRMT R8, R44, 0x5210, R25 ;  /* 0x000052102c087816 */ /* 0x002fe40000000019 */
[----:B------:R-:W-:Y:S02]  /*6920*/  PRMT R9, R33, 0x5210, R18 ;  /* 0x0000521021097816 */ /* 0x000fe40000000012 */
[----:B------:R-:W-:-:S02]  /*6930*/  PRMT R10, R37, 0x5210, R26 ;  /* 0x00005210250a7816 */ /* 0x000fc4000000001a */
[----:B------:R-:W-:Y:S02]  /*6940*/  PRMT R11, R39, 0x5210, R24 ;  /* 0x00005210270b7816 */ /* 0x000fe40000000018 */
[----:B------:R-:W-:Y:S02]  /*6950*/  PRMT R80, R28, 0x3340, R27 ;  /* 0x000033401c507816 */ /* 0x000fe4000000001b */
[----:B------:R-:W-:Y:S01]  /*6960*/  PRMT R28, R56, 0x5410, R43 ;  /* 0x00005410381c7816 */ /* 0x000fe2000000002b */
[----:B------:R-:W-:Y:S01]  /*6970*/  STS.128 [R7+0x800], R8 ;  /* 0x0008000807007388 */ /* 0x000fe20000000c00 */
[----:B------:R-:W-:Y:S02]  /*6980*/  PRMT R37, R80, 0x5410, R19 ;  /* 0x0000541050257816 */ /* 0x000fe40000000013 */
[----:B------:R-:W-:Y:S02]  /*6990*/  LOP3.LUT R19, R50, 0xffff, RZ, 0xc0, !PT ;  /* 0x0000ffff32137812 */ /* 0x000fe400078ec0ff */
[----:B------:R-:W-:-:S02]  /*69a0*/  PRMT R33, R30, 0x5410, R29 ;  /* 0x000054101e217816 */ /* 0x000fc4000000001d */
[--C-:B------:R-:W-:Y:S01]  /*69b0*/  PRMT R25, R2, 0x4210, R19.reuse ;  /* 0x0000421002197816 */ /* 0x100fe20000000013 */
[----:B------:R-:W-:Y:S01]  /*69c0*/  IMAD.SHL.U32 R2, R132, 0x10, RZ ;  /* 0x0000001084027824 */ /* 0x000fe200078e00ff */
[----:B------:R-:W-:Y:S02]  /*69d0*/  PRMT R57, R28, 0x5210, R19 ;  /* 0x000052101c397816 */ /* 0x000fe40000000013 */
[----:B------:R-:W-:Y:S02]  /*69e0*/  LOP3.LUT R42, R42, 0xffff, RZ, 0xc0, !PT ;  /* 0x0000ffff2a2a7812 */ /* 0x000fe400078ec0ff */
[----:B------:R-:W-:Y:S01]  /*69f0*/  LOP3.LUT R2, R2, 0xff0, RZ, 0xc0, !PT ;  /* 0x00000ff002027812 */ /* 0x000fe200078ec0ff */
[----:B------:R-:W-:Y:S01]  /*6a00*/  BAR.SYNC.DEFER_BLOCKING 0x0 ;  /* 0x0000000000007b1d */ /* 0x000fe20000010000 */
[----:B------:R-:W-:Y:S02]  /*6a10*/  PRMT R59, R59, 0x3340, R0 ;  /* 0x000033403b3b7816 */ /* 0x000fe40000000000 */
[----:B------:R-:W-:-:S02]  /*6a20*/  PRMT R24, R3, 0x4210, R42 ;  /* 0x0000421003187816 */ /* 0x000fc4000000002a */
[----:B------:R-:W-:Y:S02]  /*6a30*/  LOP3.LUT R58, R58, 0xffff, RZ, 0xc0, !PT ;  /* 0x0000ffff3a3a7812 */ /* 0x000fe400078ec0ff */
[----:B------:R-:W-:Y:S02]  /*6a40*/  PRMT R41, R54, 0x5410, R41 ;  /* 0x0000541036297816 */ /* 0x000fe40000000029 */
[----:B------:R-:W-:Y:S02]  /*6a50*/  PRMT R45, R60, 0x5410, R45 ;  /* 0x000054103c2d7816 */ /* 0x000fe4000000002d */
[----:B------:R-:W-:Y:S02]  /*6a60*/  PRMT R62, R62, 0x5410, R47 ;  /* 0x000054103e3e7816 */ /* 0x000fe4000000002f */
[----:B------:R-:W-:Y:S02]  /*6a70*/  LOP3.LUT R3, R66, 0xffff, RZ, 0xc0, !PT ;  /* 0x0000ffff42037812 */ /* 0x000fe400078ec0ff */
[----:B------:R-:W-:-:S02]  /*6a80*/  PRMT R78, R78, 0x5410, R59 ;  /* 0x000054104e4e7816 */ /* 0x000fc4000000003b */
[----:B------:R-:W-:Y:S02]  /*6a90*/  PRMT R26, R15, 0x4210, R58 ;  /* 0x000042100f1a7816 */ /* 0x000fe4000000003a */
[----:B------:R-:W-:Y:S02]  /*6aa0*/  PRMT R56, R41, 0x5210, R42 ;  /* 0x0000521029387816 */ /* 0x000fe4000000002a */
[----:B------:R-:W-:Y:S02]  /*6ab0*/  PRMT R58, R45, 0x5210, R58 ;  /* 0x000052102d3a7816 */ /* 0x000fe4000000003a */
[--C-:B------:R-:W-:Y:S01]  /*6ac0*/  PRMT R27, R14, 0x4210, R3.reuse ;  /* 0x000042100e1b7816 */ /* 0x100fe20000000003 */
[----:B------:R-:W1:Y:S01]  /*6ad0*/  LDS.128 R28, [R2+UR8] ;  /* 0x00000008021c7984 */ /* 0x000e620008000c00 */
[----:B------:R-:W-:Y:S02]  /*6ae0*/  PRMT R59, R62, 0x5210, R3 ;  /* 0x000052103e3b7816 */ /* 0x000fe40000000003 */
[----:B------:R-:W-:Y:S01]  /*6af0*/  LOP3.LUT R82, R82, 0xffff, RZ, 0xc0, !PT ;  /* 0x0000ffff52527812 */ /* 0x000fe200078ec0ff */
[----:B------:R-:W-:Y:S01]  /*6b00*/  LDS.128 R8, [R2+UR8+0x1000] ;  /* 0x0010000802087984 */ /* 0x000fe20008000c00 */
[----:B------:R-:W-:-:S02]  /*6b10*/  PRMT R70, R70, 0x5410, R53 ;  /* 0x0000541046467816 */ /* 0x000fc40000000035 */
[----:B------:R-:W-:Y:S01]  /*6b20*/  PRMT R45, R13, 0x4210, R82 ;  /* 0x000042100d2d7816 */ /* 0x000fe20000000052 */
[----:B------:R-:W-:Y:S01]  /*6b30*/  BAR.SYNC.DEFER_BLOCKING 0x0 ;  /* 0x0000000000007b1d */ /* 0x000fe20000010000 */
[----:B------:R-:W-:Y:S02]  /*6b40*/  LOP3.LUT R13, R90, 0xffff, RZ, 0xc0, !PT ;  /* 0x0000ffff5a0d7812 */ /* 0x000fe400078ec0ff */
[----:B------:R-:W-:Y:S02]  /*6b50*/  LOP3.LUT R3, R74, 0xffff, RZ, 0xc0, !PT ;  /* 0x0000ffff4a037812 */ /* 0x000fe400078ec0ff */
[----:B------:R-:W-:Y:S02]  /*6b60*/  LOP3.LUT R98, R98, 0xffff, RZ, 0xc0, !PT ;  /* 0x0000ffff62627812 */ /* 0x000fe400078ec0ff */
[----:B------:R-:W-:Y:S02]  /*6b70*/  PRMT R44, R12, 0x4210, R3 ;  /* 0x000042100c2c7816 */ /* 0x000fe40000000003 */
[----:B------:R-:W-:-:S02]  /*6b80*/  PRMT R46, R16, 0x4210, R13 ;  /* 0x00004210102e7816 */ /* 0x000fc4000000000d */
[----:B------:R-:W-:Y:S02]  /*6b90*/  PRMT R66, R70, 0x5210, R13 ;  /* 0x0000521046427816 */ /* 0x000fe4000000000d */
[----:B------:R-:W-:Y:S02]  /*6ba0*/  PRMT R47, R17, 0x4210, R98 ;  /* 0x00004210112f7816 */ /* 0x000fe40000000062 */
[----:B------:R-:W-:Y:S02]  /*6bb0*/  PRMT R64, R64, 0x5410, R49 ;  /* 0x0000541040407816 */ /* 0x000fe40000000031 */
[----:B------:R-:W-:Y:S02]  /*6bc0*/  PRMT R51, R68, 0x5410, R51 ;  /* 0x0000541044337816 */ /* 0x000fe40000000033 */
[----:B------:R-:W-:Y:S02]  /*6bd0*/  PRMT R55, R72, 0x5410, R55 ;  /* 0x0000541048377816 */ /* 0x000fe40000000037 */
[----:B------:R-:W-:-:S02]  /*6be0*/  PRMT R64, R64, 0x5210, R3 ;  /* 0x0000521040407816 */ /* 0x000fc40000000003 */
[----:B------:R-:W-:Y:S01]  /*6bf0*/  PRMT R65, R51, 0x5210, R82 ;  /* 0x0000521033417816 */ /* 0x000fe20000000052 */
[----:B------:R-:W-:Y:S01]  /*6c00*/  STS.128 [R7], R24 ;  /* 0x0000001807007388 */ /* 0x000fe20000000c00 */
[----:B------:R-:W-:Y:S01]  /*6c10*/  PRMT R67, R55, 0x5210, R98 ;  /* 0x0000521037437816 */ /* 0x000fe20000000062 */
[----:B------:R-:W4:Y:S01]  /*6c20*/  LDC R3, c[0x0][0x3b8] ;  /* 0x0000ee00ff037b82 */ /* 0x000f220000000800 */
[----:B------:R-:W-:Y:S01]  /*6c30*/  F2FP.SATFINITE.E4M3.F32.PACK_AB_MERGE_C R106, R107, R106, RZ ;  /* 0x0000006a6b6a723e */ /* 0x000fe200048070ff */
[----:B------:R5:W-:Y:S01]  /*6c40*/  STS.128 [R7+0x800], R56 ;  /* 0x0008003807007388 */ /* 0x000be20000000c00 */
[----:B------:R-:W-:Y:S02]  /*6c50*/  F2FP.SATFINITE.E4M3.F32.PACK_AB_MERGE_C R114, R115, R114, RZ ;  /* 0x000000727372723e */ /* 0x000fe400048070ff */
[----:B------:R-:W-:-:S03]  /*6c60*/  LOP3.LUT R106, R106, 0xffff, RZ, 0xc0, !PT ;  /* 0x0000ffff6a6a7812 */ /* 0x000fc600078ec0ff */
[----:B------:R-:W-:Y:S01]  /*6c70*/  BAR.SYNC.DEFER_BLOCKING 0x0 ;  /* 0x0000000000007b1d */ /* 0x000fe20000010000 */
[----:B------:R-:W-:Y:S02]  /*6c80*/  F2FP.SATFINITE.E4M3.F32.PACK_AB_MERGE_C R122, R123, R122, RZ ;  /* 0x0000007a7b7a723e */ /* 0x000fe400048070ff */
[----:B------:R-:W-:Y:S02]  /*6c90*/  F2FP.SATFINITE.E4M3.F32.PACK_AB_MERGE_C R130, R131, R130, RZ ;  /* 0x000000828382723e */ /* 0x000fe400048070ff */
[----:B------:R-:W-:Y:S02]  /*6ca0*/  PRMT R52, R21, 0x4210, R106 ;  /* 0x0000421015347816 */ /* 0x000fe4000000006a */
[----:B------:R-:W-:Y:S02]  /*6cb0*/  LOP3.LUT R114, R114, 0xffff, RZ, 0xc0, !PT ;  /* 0x0000ffff72727812 */ /* 0x000fe400078ec0ff */
[----:B------:R-:W-:Y:S02]  /*6cc0*/  LOP3.LUT R21, R122, 0xffff, RZ, 0xc0, !PT ;  /* 0x0000ffff7a157812 */ /* 0x000fe400078ec0ff */
[----:B------:R-:W-:-:S02]  /*6cd0*/  LOP3.LUT R130, R130, 0xffff, RZ, 0xc0, !PT ;  /* 0x0000ffff82827812 */ /* 0x000fc400078ec0ff */
[----:B-----5:R-:W-:Y:S02]  /*6ce0*/  PRMT R57, R33, 0x5210, R114 ;  /* 0x0000521021397816 */ /* 0x020fe40000000072 */
[--C-:B------:R-:W-:Y:S02]  /*6cf0*/  PRMT R54, R22, 0x4210, R21.reuse ;  /* 0x0000421016367816 */ /* 0x100fe40000000015 */
[----:B------:R-:W-:Y:S01]  /*6d00*/  PRMT R58, R78, 0x5210, R21 ;  /* 0x000052104e3a7816 */ /* 0x000fe20000000015 */
[-C--:B----4-:R-:W-:Y:S01]  /*6d10*/  IMAD R33, R20, R3.reuse, RZ ;  /* 0x0000000314217224 */ /* 0x090fe200078e02ff */
[----:B------:R-:W-:Y:S01]  /*6d20*/  PRMT R55, R23, 0x4210, R130 ;  /* 0x0000421017377816 */ /* 0x000fe20000000082 */
[----:B------:R-:W-:Y:S01]  /*6d30*/  IMAD R50, R4, R3, RZ ;  /* 0x0000000304327224 */ /* 0x000fe200078e02ff */
[----:B------:R-:W-:Y:S02]  /*6d40*/  ISETP.LT.AND P3, PT, R20, UR15, !P0 ;  /* 0x0000000f14007c0c */ /* 0x000fe4000c761270 */
[----:B------:R-:W-:Y:S01]  /*6d50*/  PRMT R56, R35, 0x5210, R106 ;  /* 0x0000521023387816 */ /* 0x000fe2000000006a */
[----:B------:R-:W4:Y:S01]  /*6d60*/  LDS.128 R16, [R2+UR8] ;  /* 0x0000000802107984 */ /* 0x000f220008000c00 */
[----:B------:R-:W-:Y:S01]  /*6d70*/  PRMT R53, R5, 0x4210, R114 ;  /* 0x0000421005357816 */ /* 0x000fe20000000072 */
[----:B0-----:R-:W-:Y:S01]  /*6d80*/  IMAD R5, R0, UR4, RZ ;  /* 0x0000000400057c24 */ /* 0x001fe2000f8e02ff */
[----:B------:R-:W-:Y:S01]  /*6d90*/  PRMT R59, R37, 0x5210, R130 ;  /* 0x00005210253b7816 */ /* 0x000fe20000000082 */
[----:B------:R-:W-:Y:S01]  /*6da0*/  LDS.128 R12, [R2+UR8+0x1000] ;  /* 0x00100008020c7984 */ /* 0x000fe20008000c00 */
[----:B------:R-:W-:Y:S02]  /*6db0*/  BAR.SYNC.DEFER_BLOCKING 0x0 ;  /* 0x0000000000007b1d */ /* 0x000fe40000010000 */
[----:B------:R-:W-:-:S02]  /*6dc0*/  IADD3 R0, P2, PT, R5, UR12, RZ ;  /* 0x0000000c05007c10 */ /* 0x000fc4000ff5e0ff */
[----:B------:R-:W-:Y:S02]  /*6dd0*/  ISETP.LT.AND P4, PT, R4, UR15, !P0 ;  /* 0x0000000f04007c0c */ /* 0x000fe4000c781270 */
[----:B------:R-:W-:Y:S01]  /*6de0*/  LEA.HI.X.SX32 R5, R5, UR13, 0x1, P2 ;  /* 0x0000000d05057c11 */ /* 0x000fe200090f0eff */
[----:B------:R-:W0:Y:S01]  /*6df0*/  LDCU UR4, c[0x0][0x39c] ;  /* 0x00007380ff0477ac */ /* 0x000e220008000800 */
[----:B------:R-:W-:Y:S02]  /*6e00*/  IADD3 R42, P2, PT, R50, R0, RZ ;  /* 0x00000000322a7210 */ /* 0x000fe40007f5e0ff */
[----:B-1----:R-:W-:Y:S02]  /*6e10*/  PRMT R35, R28, 0x7770, RZ ;  /* 0x000077701c237816 */ /* 0x002fe400000000ff */
[----:B------:R-:W-:Y:S01]  /*6e20*/  LEA.HI.X.SX32 R43, R50, R5, 0x1, P2 ;  /* 0x00000005322b7211 */ /* 0x000fe200010f0eff */
[----:B------:R-:W-:Y:S01]  /*6e30*/  IMAD R50, R3, 0x20, R50 ;  /* 0x0000002003327824 */ /* 0x000fe200078e0232 */
[C---:B------:R-:W-:Y:S01]  /*6e40*/  ISETP.LT.AND P2, PT, R148.reuse, UR15, !P0 ;  /* 0x0000000f94007c0c */ /* 0x040fe2000c741270 */
[----:B------:R-:W-:Y:S01]  /*6e50*/  IMAD R148, R148, R3, RZ ;  /* 0x0000000394947224 */ /* 0x000fe200078e02ff */
[----:B------:R-:W-:-:S02]  /*6e60*/  PRMT R39, R29, 0x7772, RZ ;  /* 0x000077721d277816 */ /* 0x000fc400000000ff */
[----:B------:R-:W-:Y:S01]  /*6e70*/  PRMT R37, R30, 0x7770, RZ ;  /* 0x000077701e257816 */ /* 0x000fe200000000ff */
[----:B------:R1:W-:Y:S04]  /*6e80*/  STS.128 [R7], R44 ;  /* 0x0000002c07007388 */ /* 0x0003e80000000c00 */
[----:B------:R-:W-:Y:S01]  /*6e90*/  STS.128 [R7+0x800], R64 ;  /* 0x0008004007007388 */ /* 0x000fe20000000c00 */
[----:B------:R-:W-:Y:S01]  /*6ea0*/  BAR.SYNC.DEFER_BLOCKING 0x0 ;  /* 0x0000000000007b1d */ /* 0x000fe20000010000 */
[----:B-1----:R-:W-:-:S04]  /*6eb0*/  IADD3 R44, P5, PT, R33, R0, RZ ;  /* 0x00000000212c7210 */ /* 0x002fc80007fbe0ff */
[----:B------:R-:W-:Y:S02]  /*6ec0*/  LEA.HI.X.SX32 R45, R33, R5, 0x1, P5 ;  /* 0x00000005212d7211 */ /* 0x000fe400028f0eff */
[C---:B------:R-:W-:Y:S01]  /*6ed0*/  PRMT R33, R28.reuse, 0x7771, RZ ;  /* 0x000077711c217816 */ /* 0x040fe200000000ff */
[----:B------:R-:W1:Y:S04]  /*6ee0*/  LDS.128 R24, [R2+UR8] ;  /* 0x0000000802187984 */ /* 0x000e680008000c00 */
[----:B------:R-:W-:Y:S01]  /*6ef0*/  LDS.128 R20, [R2+UR8+0x1000] ;  /* 0x0010000802147984 */ /* 0x000fe20008000c00 */
[----:B------:R-:W-:Y:S06]  /*6f00*/  BAR.SYNC.DEFER_BLOCKING 0x0 ;  /* 0x0000000000007b1d */ /* 0x000fec0000010000 */
[----:B------:R-:W-:Y:S04]  /*6f10*/  STS.128 [R7], R52 ;  /* 0x0000003407007388 */ /* 0x000fe80000000c00 */
[----:B------:R5:W-:Y:S01]  /*6f20*/  STS.128 [R7+0x800], R56 ;  /* 0x0008003807007388 */ /* 0x000be20000000c00 */
[----:B------:R-:W-:Y:S01]  /*6f30*/  BAR.SYNC.DEFER_BLOCKING 0x0 ;  /* 0x0000000000007b1d */ /* 0x000fe20000010000 */
[----:B-----5:R-:W-:-:S05]  /*6f40*/  PRMT R7, R28, 0x7772, RZ ;  /* 0x000077721c077816 */ /* 0x020fca00000000ff */
[----:B------:R5:W-:Y:S01]  /*6f50*/  @P4 STG.E.U8 desc[UR16][R42.64], R35 ;  /* 0x000000232a004986 */ /* 0x000be2000c101110 */
[----:B------:R-:W-:-:S03]  /*6f60*/  IADD3 R46, P4, PT, R148, R0, RZ ;  /* 0x00000000942e7210 */ /* 0x000fc60007f9e0ff */
[----:B------:R0:W-:Y:S01]  /*6f70*/  @P3 STG.E.U8 desc[UR16][R44.64], R33 ;  /* 0x000000212c003986 */ /* 0x0001e2000c101110 */
[C---:B------:R-:W-:Y:S01]  /*6f80*/  ISETP.LT.AND P3, PT, R146.reuse, UR15, !P0 ;  /* 0x0000000f92007c0c */ /* 0x040fe2000c761270 */
[----:B------:R-:W-:Y:S01]  /*6f90*/  IMAD R146, R146, R3, RZ ;  /* 0x0000000392927224 */ /* 0x000fe200078e02ff */
[----:B------:R-:W-:Y:S02]  /*6fa0*/  LEA.HI.X.SX32 R47, R148, R5, 0x1, P4 ;  /* 0x00000005942f7211 */ /* 0x000fe400020f0eff */
[C---:B------:R-:W-:Y:S01]  /*6fb0*/  ISETP.LT.AND P4, PT, R144.reuse, UR15, !P0 ;  /* 0x0000000f90007c0c */ /* 0x040fe2000c781270 */
[----:B------:R-:W-:Y:S01]  /*6fc0*/  IMAD R144, R144, R3, RZ ;  /* 0x0000000390907224 */ /* 0x000fe200078e02ff */
[-C--:B------:R-:W-:Y:S01]  /*6fd0*/  IADD3 R48, P5, PT, R146, R0.reuse, RZ ;  /* 0x0000000092307210 */ /* 0x080fe20007fbe0ff */
[----:B------:R1:W-:Y:S01]  /*6fe0*/  @P2 STG.E.U8 desc[UR16][R46.64], R7 ;  /* 0x000000072e002986 */ /* 0x0003e2000c101110 */
[----:B-----5:R-:W-:Y:S02]  /*6ff0*/  PRMT R35, R28, 0x7773, RZ ;  /* 0x000077731c237816 */ /* 0x020fe400000000ff */
[----:B------:R-:W-:-:S02]  /*7000*/  IADD3 R42, P6, PT, R144, R0, RZ ;  /* 0x00000000902a7210 */ /* 0x000fc40007fde0ff */
[----:B------:R-:W-:Y:S02]  /*7010*/  LEA.HI.X.SX32 R49, R146, R5, 0x1, P5 ;  /* 0x0000000592317211 */ /* 0x000fe400028f0eff */
[C---:B------:R-:W-:Y:S01]  /*7020*/  ISETP.LT.AND P2, PT, R142.reuse, UR15, !P0 ;  /* 0x0000000f8e007c0c */ /* 0x040fe2000c741270 */
[----:B------:R-:W-:Y:S01]  /*7030*/  IMAD R142, R142, R3, RZ ;  /* 0x000000038e8e7224 */ /* 0x000fe200078e02ff */
[----:B------:R-:W-:Y:S01]  /*7040*/  LEA.HI.X.SX32 R43, R144, R5, 0x1, P6 ;  /* 0x00000005902b7211 */ /* 0x000fe200030f0eff */
[----:B------:R-:W-:Y:S01]  /*7050*/  @P3 STG.E.U8 desc[UR16][R48.64], R35 ;  /* 0x0000002330003986 */ /* 0x000fe2000c101110 */
[C---:B0-----:R-:W-:Y:S02]  /*7060*/  PRMT R33, R29.reuse, 0x7770, RZ ;  /* 0x000077701d217816 */ /* 0x041fe400000000ff */
[----:B------:R-:W-:Y:S02]  /*7070*/  IADD3 R44, P3, PT, R142, R0, RZ ;  /* 0x000000008e2c7210 */ /* 0x000fe40007f7e0ff */
[----:B-1----:R-:W-:Y:S01]  /*7080*/  PRMT R7, R29, 0x7771, RZ ;  /* 0x000077711d077816 */ /* 0x002fe200000000ff */
[----:B------:R0:W-:Y:S01]  /*7090*/  @P4 STG.E.U8 desc[UR16][R42.64], R33 ;  /* 0x000000212a004986 */ /* 0x0001e2000c101110 */
[C---:B------:R-:W-:Y:S01]  /*70a0*/  ISETP.LT.AND P4, PT, R140.reuse, UR15, !P0 ;  /* 0x0000000f8c007c0c */ /* 0x040fe2000c781270 */
[----:B------:R-:W-:Y:S01]  /*70b0*/  IMAD R140, R140, R3, RZ ;  /* 0x000000038c8c7224 */ /* 0x000fe200078e02ff */
[----:B------:R-:W-:-:S02]  /*70c0*/  LEA.HI.X.SX32 R45, R142, R5, 0x1, P3 ;  /* 0x000000058e2d7211 */ /* 0x000fc400018f0eff */
[C---:B------:R-:W-:Y:S01]  /*70d0*/  ISETP.LT.AND P3, PT, R138.reuse, UR15, !P0 ;  /* 0x0000000f8a007c0c */ /* 0x040fe2000c761270 */
[-C--:B------:R-:W-:Y:S01]  /*70e0*/  IMAD R138, R138, R3.reuse, RZ ;  /* 0x000000038a8a7224 */ /* 0x080fe200078e02ff */
[-C--:B------:R-:W-:Y:S01]  /*70f0*/  IADD3 R46, P5, PT, R140, R0.reuse, RZ ;  /* 0x000000008c2e7210 */ /* 0x080fe20007fbe0ff */
[----:B------:R1:W-:Y:S01]  /*7100*/  @P2 STG.E.U8 desc[UR16][R44.64], R7 ;  /* 0x000000072c002986 */ /* 0x0003e2000c101110 */
[C---:B------:R-:W-:Y:S01]  /*7110*/  ISETP.LT.AND P2, PT, R136.reuse, UR15, !P0 ;  /* 0x0000000f88007c0c */ /* 0x040fe2000c741270 */
[----:B------:R-:W-:Y:S01]  /*7120*/  IMAD R136, R136, R3, RZ ;  /* 0x0000000388887224 */ /* 0x000fe200078e02ff */
[----:B------:R-:W-:Y:S02]  /*7130*/  LEA.HI.X.SX32 R47, R140, R5, 0x1, P5 ;  /* 0x000000058c2f7211 */ /* 0x000fe400028f0eff */
[-C--:B0-----:R-:W-:Y:S02]  /*7140*/  IADD3 R42, P6, PT, R138, R0.reuse, RZ ;  /* 0x000000008a2a7210 */ /* 0x081fe40007fde0ff */
[----:B------:R-:W-:Y:S01]  /*7150*/  ISETP.LT.AND P5, PT, R134, UR15, !P0 ;  /* 0x0000000f86007c0c */ /* 0x000fe2000c7a1270 */
[----:B------:R-:W-:Y:S01]  /*7160*/  @P4 STG.E.U8 desc[UR16][R46.64], R39 ;  /* 0x000000272e004986 */ /* 0x000fe2000c101110 */
[----:B------:R-:W-:Y:S01]  /*7170*/  IADD3 R28, P4, PT, R136, R0, RZ ;  /* 0x00000000881c7210 */ /* 0x000fe20007f9e0ff */
[----:B------:R-:W-:Y:S01]  /*7180*/  IMAD R134, R134, R3, RZ ;  /* 0x0000000386867224 */ /* 0x000fe200078e02ff */
[----:B------:R-:W-:Y:S01]  /*7190*/  LEA.HI.X.SX32 R43, R138, R5, 0x1, P6 ;  /* 0x000000058a2b7211 */ /* 0x000fe200030f0eff */
[----:B-1----:R-:W-:Y:S01]  /*71a0*/  IMAD R7, R40, R3, RZ ;  /* 0x0000000328077224 */ /* 0x002fe200078e02ff */
[----:B------:R-:W-:-:S02]  /*71b0*/  PRMT R35, R29, 0x7773, RZ ;  /* 0x000077731d237816 */ /* 0x000fc400000000ff */
[-C--:B------:R-:W-:Y:S02]  /*71c0*/  LEA.HI.X.SX32 R29, R136, R5.reuse, 0x1, P4 ;  /* 0x00000005881d7211 */ /* 0x080fe400020f0eff */
[----:B------:R-:W-:Y:S01]  /*71d0*/  ISETP.LT.AND P6, PT, R40, UR15, !P0 ;  /* 0x0000000f28007c0c */ /* 0x000fe2000c7c1270 */
[----:B------:R0:W-:Y:S01]  /*71e0*/  @P3 STG.E.U8 desc[UR16][R42.64], R35 ;  /* 0x000000232a003986 */ /* 0x0001e2000c101110 */
[-C--:B------:R-:W-:Y:S02]  /*71f0*/  IADD3 R44, P3, PT, R134, R0.reuse, RZ ;  /* 0x00000000862c7210 */ /* 0x080fe40007f7e0ff */
[----:B------:R-:W-:Y:S01]  /*7200*/  PRMT R33, R30, 0x7771, RZ ;  /* 0x000077711e217816 */ /* 0x000fe200000000ff */
[----:B------:R1:W-:Y:S01]  /*7210*/  @P2 STG.E.U8 desc[UR16][R28.64], R37 ;  /* 0x000000251c002986 */ /* 0x0003e2000c101110 */
[----:B------:R-:W-:Y:S02]  /*7220*/  IADD3 R40, P2, PT, R7, R0, RZ ;  /* 0x0000000007287210 */ /* 0x000fe40007f5e0ff */
[----:B------:R-:W-:-:S02]  /*7230*/  LEA.HI.X.SX32 R45, R134, R5, 0x1, P3 ;  /* 0x00000005862d7211 */ /* 0x000fc400018f0eff */
[C---:B------:R-:W-:Y:S01]  /*7240*/  ISETP.LT.AND P4, PT, R38.reuse, UR15, !P0 ;  /* 0x0000000f26007c0c */ /* 0x040fe2000c781270 */
[----:B------:R-:W-:Y:S01]  /*7250*/  IMAD R38, R38, R3, RZ ;  /* 0x0000000326267224 */ /* 0x000fe200078e02ff */
[----:B------:R-:W-:Y:S01]  /*7260*/  LEA.HI.X.SX32 R41, R7, R5, 0x1, P2 ;  /* 0x0000000507297211 */ /* 0x000fe200010f0eff */
[----:B------:R-:W-:Y:S01]  /*7270*/  IMAD R7, R36, R3, RZ ;  /* 0x0000000324077224 */ /* 0x000fe200078e02ff */
[----:B0-----:R-:W-:Y:S01]  /*7280*/  PRMT R35, R30, 0x7772, RZ ;  /* 0x000077721e237816 */ /* 0x001fe200000000ff */
[----:B------:R0:W-:Y:S01]  /*7290*/  @P5 STG.E.U8 desc[UR16][R44.64], R33 ;  /* 0x000000212c005986 */ /* 0x0001e2000c101110 */
[----:B------:R-:W-:Y:S02]  /*72a0*/  ISETP.LT.AND P3, PT, R36, UR15, !P0 ;  /* 0x0000000f24007c0c */ /* 0x000fe4000c761270 */
[-C--:B-1----:R-:W-:Y:S01]  /*72b0*/  IADD3 R28, P5, PT, R38, R0.reuse, RZ ;  /* 0x00000000261c7210 */ /* 0x082fe20007fbe0ff */
[----:B------:R1:W-:Y:S01]  /*72c0*/  @P6 STG.E.U8 desc[UR16][R40.64], R35 ;  /* 0x0000002328006986 */ /* 0x0003e2000c101110 */
[----:B------:R-:W-:-:S02]  /*72d0*/  IADD3 R36, P6, PT, R7, R0, RZ ;  /* 0x0000000007247210 */ /* 0x000fc40007fde0ff */
[----:B------:R-:W-:Y:S02]  /*72e0*/  LEA.HI.X.SX32 R29, R38, R5, 0x1, P5 ;  /* 0x00000005261d7211 */ /* 0x000fe400028f0eff */
[----:B------:R-:W-:Y:S01]  /*72f0*/  PRMT R43, R30, 0x7773, RZ ;  /* 0x000077731e2b7816 */ /* 0x000fe200000000ff */
[----:B------:R-:W-:Y:S01]  /*7300*/  IMAD R30, R6, R3, RZ ;  /* 0x00000003061e7224 */ /* 0x000fe200078e02ff */
[----:B------:R-:W-:Y:S01]  /*7310*/  LEA.HI.X.SX32 R37, R7, R5, 0x1, P6 ;  /* 0x0000000507257211 */ /* 0x000fe200030f0eff */
[CC--:B------:R-:W-:Y:S01]  /*7320*/  IMAD R7, R34.reuse, R3.reuse, RZ ;  /* 0x0000000322077224 */ /* 0x0c0fe200078e02ff */
[----:B0-----:R-:W-:Y:S01]  /*7330*/  PRMT R33, R31, 0x7770, RZ ;  /* 0x000077701f217816 */ /* 0x001fe200000000ff */
[----:B------:R-:W-:Y:S01]  /*7340*/  @P4 STG.E.U8 desc[UR16][R28.64], R43 ;  /* 0x0000002b1c004986 */ /* 0x000fe2000c101110 */
[----:B------:R-:W-:Y:S02]  /*7350*/  ISETP.LT.AND P5, PT, R34, UR15, !P0 ;  /* 0x0000000f22007c0c */ /* 0x000fe4000c7a1270 */
[----:B------:R-:W-:Y:S01]  /*7360*/  IADD3 R34, P4, PT, R7, R0, RZ ;  /* 0x0000000007227210 */ /* 0x000fe20007f9e0ff */
[----:B------:R0:W-:Y:S01]  /*7370*/  @P3 STG.E.U8 desc[UR16][R36.64], R33 ;  /* 0x0000002124003986 */ /* 0x0001e2000c101110 */
[C---:B------:R-:W-:Y:S01]  /*7380*/  ISETP.LT.AND P3, PT, R32.reuse, UR15, !P0 ;  /* 0x0000000f20007c0c */ /* 0x040fe2000c761270 */
[----:B------:R-:W-:Y:S01]  /*7390*/  IMAD R32, R32, R3, RZ ;  /* 0x0000000320207224 */ /* 0x000fe200078e02ff */
[----:B------:R-:W-:-:S02]  /*73a0*/  LOP3.LUT R39, R4, 0x20, RZ, 0xfc, !PT ;  /* 0x0000002004277812 */ /* 0x000fc400078efcff */
[-C--:B-1----:R-:W-:Y:S02]  /*73b0*/  LEA.HI.X.SX32 R35, R7, R5.reuse, 0x1, P4 ;  /* 0x0000000507237211 */ /* 0x082fe400020f0eff */
[----:B------:R-:W-:Y:S02]  /*73c0*/  ISETP.LT.AND P4, PT, R6, UR15, !P0 ;  /* 0x0000000f06007c0c */ /* 0x000fe4000c781270 */
[C---:B------:R-:W-:Y:S02]  /*73d0*/  IADD3 R6, P6, PT, R32.reuse, R0, RZ ;  /* 0x0000000020067210 */ /* 0x040fe40007fde0ff */
[----:B------:R-:W-:Y:S02]  /*73e0*/  ISETP.LT.AND P2, PT, R39, UR15, !P0 ;  /* 0x0000000f27007c0c */ /* 0x000fe4000c741270 */
[----:B------:R-:W-:Y:S02]  /*73f0*/  PRMT R39, R31, 0x7771, RZ ;  /* 0x000077711f277816 */ /* 0x000fe400000000ff */
[----:B------:R-:W-:Y:S01]  /*7400*/  LEA.HI.X.SX32 R7, R32, R5, 0x1, P6 ;  /* 0x0000000520077211 */ /* 0x000fe200030f0eff */
[----:B------:R-:W-:Y:S01]  /*7410*/  IMAD R32, R3, 0x2, R50 ;  /* 0x0000000203207824 */ /* 0x000fe200078e0232 */
[C---:B0-----:R-:W-:Y:S01]  /*7420*/  PRMT R37, R31.reuse, 0x7772, RZ ;  /* 0x000077721f257816 */ /* 0x041fe200000000ff */
[----:B------:R0:W-:Y:S01]  /*7430*/  @P5 STG.E.U8 desc[UR16][R34.64], R39 ;  /* 0x0000002722005986 */ /* 0x0001e2000c101110 */
[----:B------:R-:W-:-:S02]  /*7440*/  PRMT R33, R31, 0x7773, RZ ;  /* 0x000077731f217816 */ /* 0x000fc400000000ff */
[----:B------:R-:W-:Y:S01]  /*7450*/  LOP3.LUT R31, R4, 0x24, RZ, 0xfc, !PT ;  /* 0x00000024041f7812 */ /* 0x000fe200078efcff */
[----:B------:R1:W-:Y:S01]  /*7460*/  @P3 STG.E.U8 desc[UR16][R6.64], R37 ;  /* 0x0000002506003986 */ /* 0x0003e2000c101110 */
[-C--:B------:R-:W-:Y:S02]  /*7470*/  IADD3 R28, P6, PT, R30, R0.reuse, RZ ;  /* 0x000000001e1c7210 */ /* 0x080fe40007fde0ff */
[----:B------:R-:W-:Y:S01]  /*7480*/  ISETP.LT.AND P3, PT, R31, UR4, !P0 ;  /* 0x000000041f007c0c */ /* 0x000fe2000c761270 */
[----:B------:R-:W5:Y:S01]  /*7490*/  LDCU UR4, c[0x0][0x39c] ;  /* 0x00007380ff0477ac */ /* 0x000f620008000800 */
[----:B------:R-:W-:Y:S02]  /*74a0*/  LOP3.LUT R38, R4, 0x22, RZ, 0xfc, !PT ;  /* 0x0000002204267812 */ /* 0x000fe400078efcff */
[----:B------:R-:W-:Y:S02]  /*74b0*/  LEA.HI.X.SX32 R29, R30, R5, 0x1, P6 ;  /* 0x000000051e1d7211 */ /* 0x000fe400030f0eff */
[----:B------:R-:W-:-:S02]  /*74c0*/  IADD3 R30, P6, PT, R50, R0, RZ ;  /* 0x00000000321e7210 */ /* 0x000fc40007fde0ff */
[----:B------:R-:W-:Y:S01]  /*74d0*/  ISETP.LT.AND P5, PT, R38, UR15, !P0 ;  /* 0x0000000f26007c0c */ /* 0x000fe2000c7a1270 */
[----:B------:R3:W-:Y:S01]  /*74e0*/  @P4 STG.E.U8 desc[UR16][R28.64], R33 ;  /* 0x000000211c004986 */ /* 0x0007e2000c101110 */
[----:B0-----:R-:W-:Y:S02]  /*74f0*/  LOP3.LUT R34, R4, 0x26, RZ, 0xfc, !PT ;  /* 0x0000002604227812 */ /* 0x001fe400078efcff */
[-C--:B------:R-:W-:Y:S02]  /*7500*/  LEA.HI.X.SX32 R31, R50, R5.reuse, 0x1, P6 ;  /* 0x00000005321f7211 */ /* 0x080fe400030f0eff */
[----:B----4-:R-:W-:Y:S02]  /*7510*/  PRMT R39, R16, 0x7770, RZ ;  /* 0x0000777010277816 */ /* 0x010fe400000000ff */
[----:B-1----:R-:W-:Y:S02]  /*7520*/  IADD3 R6, P6, PT, R32, R0, RZ ;  /* 0x0000000020067210 */ /* 0x002fe40007fde0ff */
[----:B--2---:R-:W-:Y:S01]  /*7530*/  ISETP.LT.AND P4, PT, R34, UR5, !P0 ;  /* 0x0000000522007c0c */ /* 0x004fe2000c781270 */
[----:B------:R-:W0:Y:S01]  /*7540*/  LDCU UR5, c[0x0][0x39c] ;  /* 0x00007380ff0577ac */ /* 0x000e220008000800 */
[----:B------:R-:W-:Y:S01]  /*7550*/  LOP3.LUT R36, R4, 0x28, RZ, 0xfc, !PT ;  /* 0x0000002804247812 */ /* 0x000fe200078efcff */
[----:B------:R1:W-:Y:S01]  /*7560*/  @P2 STG.E.U8 desc[UR16][R30.64], R39 ;  /* 0x000000271e002986 */ /* 0x0003e2000c101110 */
[----:B------:R-:W-:Y:S01]  /*7570*/  LEA.HI.X.SX32 R7, R32, R5, 0x1, P6 ;  /* 0x0000000520077211 */ /* 0x000fe200030f0eff */
[----:B------:R-:W-:Y:S01]  /*7580*/  IMAD R34, R3, 0x2, R32 ;  /* 0x0000000203227824 */ /* 0x000fe200078e0220 */
[----:B------:R-:W-:-:S02]  /*7590*/  PRMT R35, R16, 0x7771, RZ ;  /* 0x0000777110237816 */ /* 0x000fc400000000ff */
[----:B---3--:R-:W-:Y:S01]  /*75a0*/  ISETP.LT.AND P2, PT, R36, UR6, !P0 ;  /* 0x0000000624007c0c */ /* 0x008fe2000c741270 */
[C---:B------:R-:W-:Y:S01]  /*75b0*/  IMAD R32, R3.reuse, 0x2, R34 ;  /* 0x0000000203207824 */ /* 0x040fe200078e0222 */
[----:B------:R-:W-:Y:S01]  /*75c0*/  LOP3.LUT R36, R4, 0x2a, RZ, 0xfc, !PT ;  /* 0x0000002a04247812 */ /* 0x000fe200078efcff */
[----:B------:R2:W-:Y:S01]  /*75d0*/  @P5 STG.E.U8 desc[UR16][R6.64], R35 ;  /* 0x0000002306005986 */ /* 0x0005e2000c101110 */
[----:B------:R-:W-:Y:S01]  /*75e0*/  IADD3 R28, P6, PT, R34, R0, RZ ;  /* 0x00000000221c7210 */ /* 0x000fe20007fde0ff */
[----:B------:R-:W3:Y:S01]  /*75f0*/  LDCU UR6, c[0x0][0x39c] ;  /* 0x00007380ff0677ac */ /* 0x000ee20008000800 */
[----:B-----5:R-:W-:Y:S02]  /*7600*/  ISETP.LT.AND P5, PT, R36, UR4, !P0 ;  /* 0x0000000424007c0c */ /* 0x020fe4000c7a1270 */
[----:B------:R-:W-:Y:S01]  /*7610*/  LEA.HI.X.SX32 R29, R34, R5, 0x1, P6 ;  /* 0x00000005221d7211 */ /* 0x000fe200030f0eff */
[----:B------:R-:W4:Y:S01]  /*7620*/  LDCU UR4, c[0x0][0x39c] ;  /* 0x00007380ff0477ac */ /* 0x000f220008000800 */
[----:B------:R-:W-:Y:S01]  /*7630*/  PRMT R33, R16, 0x7772, RZ ;  /* 0x0000777210217816 */ /* 0x000fe200000000ff */
[----:B------:R-:W-:Y:S01]  /*7640*/  IMAD R34, R3, 0x2, R32 ;  /* 0x0000000203227824 */ /* 0x000fe200078e0220 */
[----:B------:R-:W-:-:S02]  /*7650*/  LOP3.LUT R36, R4, 0x2c, RZ, 0xfc, !PT ;  /* 0x0000002c04247812 */ /* 0x000fc400078efcff */
[-C--:B-1----:R-:W-:Y:S01]  /*7660*/  IADD3 R30, P6, PT, R32, R0.reuse, RZ ;  /* 0x00000000201e7210 */ /* 0x082fe20007fde0ff */
[----:B------:R1:W-:Y:S01]  /*7670*/  @P3 STG.E.U8 desc[UR16][R28.64], R33 ;  /* 0x000000211c003986 */ /* 0x0003e2000c101110 */
[----:B0-----:R-:W-:Y:S01]  /*7680*/  ISETP.LT.AND P3, PT, R36, UR5, !P0 ;  /* 0x0000000524007c0c */ /* 0x001fe2000c761270 */
[----:B------:R-:W0:Y:S01]  /*7690*/  LDCU UR5, c[0x0][0x39c] ;  /* 0x00007380ff0577ac */ /* 0x000e220008000800 */
[-C--:B------:R-:W-:Y:S02]  /*76a0*/  LEA.HI.X.SX32 R31, R32, R5.reuse, 0x1, P6 ;  /* 0x00000005201f7211 */ /* 0x080fe400030f0eff */
[----:B--2---:R-:W-:Y:S01]  /*76b0*/  PRMT R35, R16, 0x7773, RZ ;  /* 0x0000777310237816 */ /* 0x004fe200000000ff */
[----:B------:R-:W-:Y:S01]  /*76c0*/  IMAD R16, R3, 0x2, R34 ;  /* 0x0000000203107824 */ /* 0x000fe200078e0222 */
[----:B------:R-:W-:Y:S02]  /*76d0*/  IADD3 R6, P6, PT, R34, R0, RZ ;  /* 0x0000000022067210 */ /* 0x000fe40007fde0ff */
[----:B------:R-:W-:Y:S01]  /*76e0*/  LOP3.LUT R32, R4, 0x2e, RZ, 0xfc, !PT ;  /* 0x0000002e04207812 */ /* 0x000fe200078efcff */
[----:B------:R2:W-:Y:S01]  /*76f0*/  @P4 STG.E.U8 desc[UR16][R30.64], R35 ;  /* 0x000000231e004986 */ /* 0x0005e2000c101110 */
[----:B------:R-:W-:-:S02]  /*7700*/  LEA.HI.X.SX32 R7, R34, R5, 0x1, P6 ;  /* 0x0000000522077211 */ /* 0x000fc400030f0eff */
[----:B-1----:R-:W-:Y:S02]  /*7710*/  PRMT R33, R17, 0x7770, RZ ;  /* 0x0000777011217816 */ /* 0x002fe400000000ff */
[----:B----4-:R-:W-:Y:S01]  /*7720*/  ISETP.LT.AND P4, PT, R32, UR4, !P0 ;  /* 0x0000000420007c0c */ /* 0x010fe2000c781270 */
[C---:B------:R-:W-:Y:S01]  /*7730*/  IMAD R32, R3.reuse, 0x2, R16 ;  /* 0x0000000203207824 */ /* 0x040fe200078e0210 */
[----:B------:R-:W-:Y:S01]  /*7740*/  IADD3 R28, P6, PT, R16, R0, RZ ;  /* 0x00000000101c7210 */ /* 0x000fe20007fde0ff */
[----:B------:R-:W1:Y:S01]  /*7750*/  LDCU UR4, c[0x0][0x39c] ;  /* 0x00007380ff0477ac */ /* 0x000e620008000800 */
[----:B------:R-:W-:Y:S01]  /*7760*/  LOP3.LUT R34, R4, 0x30, RZ, 0xfc, !PT ;  /* 0x0000003004227812 */ /* 0x000fe200078efcff */
[----:B------:R4:W-:Y:S01]  /*7770*/  @P2 STG.E.U8 desc[UR16][R6.64], R33 ;  /* 0x0000002106002986 */ /* 0x0009e2000c101110 */
[----:B------:R-:W-:Y:S01]  /*7780*/  LEA.HI.X.SX32 R29, R16, R5, 0x1, P6 ;  /* 0x00000005101d7211 */ /* 0x000fe200030f0eff */
[----:B------:R-:W-:Y:S01]  /*7790*/  IMAD R16, R3, 0x2, R32 ;  /* 0x0000000203107824 */ /* 0x000fe200078e0220 */
[----:B--2---:R-:W-:-:S02]  /*77a0*/  PRMT R35, R17, 0x7771, RZ ;  /* 0x0000777111237816 */ /* 0x004fc400000000ff */
[----:B---3--:R-:W-:Y:S01]  /*77b0*/  ISETP.LT.AND P2, PT, R34, UR6, !P0 ;  /* 0x0000000622007c0c */ /* 0x008fe2000c741270 */
[----:B------:R-:W2:Y:S01]  /*77c0*/  LDCU UR6, c[0x0][0x39c] ;  /* 0x00007380ff0677ac */ /* 0x000ea20008000800 */
[-C--:B------:R-:W-:Y:S01]  /*77d0*/  IADD3 R30, P6, PT, R32, R0.reuse, RZ ;  /* 0x00000000201e7210 */ /* 0x080fe20007fde0ff */
[----:B------:R3:W-:Y:S01]  /*77e0*/  @P5 STG.E.U8 desc[UR16][R28.64], R35 ;  /* 0x000000231c005986 */ /* 0x0007e2000c101110 */
[----:B------:R-:W-:Y:S02]  /*77f0*/  LOP3.LUT R34, R4, 0x32, RZ, 0xfc, !PT ;  /* 0x0000003204227812 */ /* 0x000fe400078efcff */
[----:B------:R-:W-:Y:S02]  /*7800*/  LEA.HI.X.SX32 R31, R32, R5, 0x1, P6 ;  /* 0x00000005201f7211 */ /* 0x000fe400030f0eff */
[----:B0-----:R-:W-:Y:S01]  /*7810*/  ISETP.LT.AND P5, PT, R34, UR5, !P0 ;  /* 0x0000000522007c0c */ /* 0x001fe2000c7a1270 */
[----:B------:R-:W0:Y:S01]  /*7820*/  LDCU UR5, c[0x0][0x39c] ;  /* 0x00007380ff0577ac */ /* 0x000e220008000800 */
[----:B----4-:R-:W-:-:S02]  /*7830*/  IADD3 R6, P6, PT, R16, R0, RZ ;  /* 0x0000000010067210 */ /* 0x010fc40007fde0ff */
[----:B------:R-:W-:Y:S02]  /*7840*/  PRMT R33, R17, 0x7772, RZ ;  /* 0x0000777211217816 */ /* 0x000fe400000000ff */
[----:B------:R-:W-:Y:S01]  /*7850*/  LEA.HI.X.SX32 R7, R16, R5, 0x1, P6 ;  /* 0x0000000510077211 */ /* 0x000fe200030f0eff */
[----:B---3--:R-:W-:Y:S01]  /*7860*/  IMAD R28, R3, 0x2, R16 ;  /* 0x00000002031c7824 */ /* 0x008fe200078e0210 */
[----:B------:R-:W-:Y:S01]  /*7870*/  PRMT R35, R17, 0x7773, RZ ;  /* 0x0000777311237816 */ /* 0x000fe200000000ff */
[----:B------:R3:W-:Y:S01]  /*7880*/  @P3 STG.E.U8 desc[UR16][R30.64], R33 ;  /* 0x000000211e003986 */ /* 0x0007e2000c101110 */
[C---:B------:R-:W-:Y:S02]  /*7890*/  LOP3.LUT R32, R4.reuse, 0x34, RZ, 0xfc, !PT ;  /* 0x0000003404207812 */ /* 0x040fe400078efcff */
[----:B------:R-:W-:Y:S01]  /*78a0*/  LOP3.LUT R29, R4, 0x36, RZ, 0xfc, !PT ;  /* 0x00000036041d7812 */ /* 0x000fe200078efcff */
[----:B------:R4:W-:Y:S01]  /*78b0*/  @P4 STG.E.U8 desc[UR16][R6.64], R35 ;  /* 0x0000002306004986 */ /* 0x0009e2000c101110 */
[----:B-1----:R-:W-:Y:S01]  /*78c0*/  ISETP.LT.AND P3, PT, R32, UR4, !P0 ;  /* 0x0000000420007c0c */ /* 0x002fe2000c761270 */
[----:B------:R-:W1:Y:S01]  /*78d0*/  LDCU UR4, c[0x0][0x39c] ;  /* 0x00007380ff0477ac */ /* 0x000e620008000800 */
[----:B------:R-:W-:-:S02]  /*78e0*/  IADD3 R16, P4, PT, R28, R0, RZ ;  /* 0x000000001c107210 */ /* 0x000fc40007f9e0ff */
[----:B------:R-:W-:Y:S02]  /*78f0*/  LOP3.LUT R32, R4, 0x38, RZ, 0xfc, !PT ;  /* 0x0000003804207812 */ /* 0x000fe400078efcff */
[----:B------:R-:W-:Y:S01]  /*7900*/  LEA.HI.X.SX32 R17, R28, R5, 0x1, P4 ;  /* 0x000000051c117211 */ /* 0x000fe200020f0eff */
[----:B---3--:R-:W-:Y:S01]  /*7910*/  IMAD R30, R3, 0x2, R28 ;  /* 0x00000002031e7824 */ /* 0x008fe200078e021c */
[----:B------:R-:W-:Y:S02]  /*7920*/  PRMT R33, R18, 0x7770, RZ ;  /* 0x0000777012217816 */ /* 0x000fe400000000ff */
[----:B0-----:R-:W-:Y:S01]  /*7930*/  ISETP.LT.AND P4, PT, R29, UR5, !P0 ;  /* 0x000000051d007c0c */ /* 0x001fe2000c781270 */
[----:B------:R-:W0:Y:S01]  /*7940*/  LDCU UR5, c[0x0][0x39c] ;  /* 0x00007380ff0577ac */ /* 0x000e220008000800 */
[----:B------:R-:W-:Y:S01]  /*7950*/  IADD3 R28, P6, PT, R30, R0, RZ ;  /* 0x000000001e1c7210 */ /* 0x000fe20007fde0ff */
[----:B------:R3:W-:Y:S01]  /*7960*/  @P2 STG.E.U8 desc[UR16][R16.64], R33 ;  /* 0x0000002110002986 */ /* 0x0007e2000c101110 */
[----:B------:R-:W-:-:S02]  /*7970*/  PRMT R31, R18, 0x7771, RZ ;  /* 0x00007771121f7816 */ /* 0x000fc400000000ff */
[-C--:B------:R-:W-:Y:S01]  /*7980*/  LEA.HI.X.SX32 R29, R30, R5.reuse, 0x1, P6 ;  /* 0x000000051e1d7211 */ /* 0x080fe200030f0eff */
[C---:B------:R-:W-:Y:S01]  /*7990*/  IMAD R30, R3.reuse, 0x2, R30 ;  /* 0x00000002031e7824 */ /* 0x040fe200078e021e */
[----:B--2---:R-:W-:Y:S01]  /*79a0*/  ISETP.LT.AND P2, PT, R32, UR6, !P0 ;  /* 0x0000000620007c0c */ /* 0x004fe2000c741270 */
[----:B------:R-:W2:Y:S01]  /*79b0*/  LDCU UR6, c[0x0][0x39c] ;  /* 0x00007380ff0677ac */ /* 0x000ea20008000800 */
[----:B----4-:R-:W-:Y:S01]  /*79c0*/  LOP3.LUT R7, R4, 0x3a, RZ, 0xfc, !PT ;  /* 0x0000003a04077812 */ /* 0x010fe200078efcff */
[----:B------:R-:W-:Y:S01]  /*79d0*/  IMAD R32, R3, 0x2, R30 ;  /* 0x0000000203207824 */ /* 0x000fe200078e021e */
[C---:B------:R-:W-:Y:S01]  /*79e0*/  IADD3 R6, P6, PT, R30.reuse, R0, RZ ;  /* 0x000000001e067210 */ /* 0x040fe20007fde0ff */
[----:B------:R4:W-:Y:S01]  /*79f0*/  @P5 STG.E.U8 desc[UR16][R28.64], R31 ;  /* 0x0000001f1c005986 */ /* 0x0009e2000c101110 */
[----:B-1----:R-:W-:Y:S01]  /*7a00*/  ISETP.LT.AND P5, PT, R7, UR4, !P0 ;  /* 0x0000000407007c0c */ /* 0x002fe2000c7a1270 */
[----:B------:R-:W1:Y:S01]  /*7a10*/  LDCU UR4, c[0x0][0x39c] ;  /* 0x00007380ff0477ac */ /* 0x000e620008000800 */
[----:B------:R-:W-:-:S02]  /*7a20*/  LEA.HI.X.SX32 R7, R30, R5, 0x1, P6 ;  /* 0x000000051e077211 */ /* 0x000fc400030f0eff */
[-C--:B---3--:R-:W-:Y:S02]  /*7a30*/  IADD3 R16, P6, PT, R32, R0.reuse, RZ ;  /* 0x0000000020107210 */ /* 0x088fe40007fde0ff */
[----:B------:R-:W-:Y:S02]  /*7a40*/  PRMT R35, R18, 0x7772, RZ ;  /* 0x0000777212237816 */ /* 0x000fe400000000ff */
[----:B------:R-:W-:Y:S01]  /*7a50*/  LEA.HI.X.SX32 R17, R32, R5, 0x1, P6 ;  /* 0x0000000520117211 */ /* 0x000fe200030f0eff */
[C---:B------:R-:W-:Y:S01]  /*7a60*/  IMAD R32, R3.reuse, 0x2, R32 ;  /* 0x0000000203207824 */ /* 0x040fe200078e0220 */
[----:B------:R-:W-:Y:S01]  /*7a70*/  PRMT R33, R18, 0x7773, RZ ;  /* 0x0000777312217816 */ /* 0x000fe200000000ff */
[----:B------:R3:W-:Y:S01]  /*7a80*/  @P3 STG.E.U8 desc[UR16][R6.64], R35 ;  /* 0x0000002306003986 */ /* 0x0007e2000c101110 */
[----:B------:R-:W-:Y:S01]  /*7a90*/  LOP3.LUT R30, R4, 0x3c, RZ, 0xfc, !PT ;  /* 0x0000003c041e7812 */ /* 0x000fe200078efcff */
[----:B------:R-:W-:Y:S01]  /*7aa0*/  IMAD R18, R3, 0x2, R32 ;  /* 0x0000000203127824 */ /* 0x000fe200078e0220 */
[----:B----4-:R-:W-:Y:S01]  /*7ab0*/  PRMT R31, R19, 0x7770, RZ ;  /* 0x00007770131f7816 */ /* 0x010fe200000000ff */
[----:B------:R4:W-:Y:S01]  /*7ac0*/  @P4 STG.E.U8 desc[UR16][R16.64], R33 ;  /* 0x0000002110004986 */ /* 0x0009e2000c101110 */
[----:B------:R-:W-:-:S02]  /*7ad0*/  IADD3 R28, P4, PT, R32, R0, RZ ;  /* 0x00000000201c7210 */ /* 0x000fc40007f9e0ff */
[----:B0-----:R-:W-:Y:S01]  /*7ae0*/  ISETP.LT.AND P3, PT, R30, UR5, !P0 ;  /* 0x000000051e007c0c */ /* 0x001fe2000c761270 */
[----:B------:R-:W0:Y:S01]  /*7af0*/  LDCU UR5, c[0x0][0x39c] ;  /* 0x00007380ff0577ac */ /* 0x000e220008000800 */
[-C--:B------:R-:W-:Y:S02]  /*7b00*/  LEA.HI.X.SX32 R29, R32, R5.reuse, 0x1, P4 ;  /* 0x00000005201d7211 */ /* 0x080fe400020f0eff */
[C---:B------:R-:W-:Y:S02]  /*7b10*/  LOP3.LUT R30, R4.reuse, 0x3e, RZ, 0xfc, !PT ;  /* 0x0000003e041e7812 */ /* 0x040fe400078efcff */
[----:B---3--:R-:W-:Y:S01]  /*7b20*/  LOP3.LUT R7, R4, 0x40, RZ, 0xfc, !PT ;  /* 0x0000004004077812 */ /* 0x008fe200078efcff */
[----:B------:R3:W-:Y:S01]  /*7b30*/  @P2 STG.E.U8 desc[UR16][R28.64], R31 ;  /* 0x0000001f1c002986 */ /* 0x0007e2000c101110 */
[C---:B------:R-:W-:Y:S02]  /*7b40*/  IADD3 R6, P6, PT, R18.reuse, R0, RZ ;  /* 0x0000000012067210 */ /* 0x040fe40007fde0ff */
[----:B-1----:R-:W-:Y:S01]  /*7b50*/  ISETP.LT.AND P2, PT, R7, UR4, !P0 ;  /* 0x0000000407007c0c */ /* 0x002fe2000c741270 */
[----:B------:R-:W1:Y:S01]  /*7b60*/  LDCU UR4, c[0x0][0x39c] ;  /* 0x00007380ff0477ac */ /* 0x000e620008000800 */
[----:B------:R-:W-:Y:S01]  /*7b70*/  LEA.HI.X.SX32 R7, R18, R5, 0x1, P6 ;  /* 0x0000000512077211 */ /* 0x000fe200030f0eff */
[----:B------:R-:W-:Y:S01]  /*7b80*/  IMAD R18, R3, 0x2, R18 ;  /* 0x0000000203127824 */ /* 0x000fe200078e0212 */
[----:B----4-:R-:W-:-:S02]  /*7b90*/  PRMT R33, R19, 0x7771, RZ ;  /* 0x0000777113217816 */ /* 0x010fc400000000ff */
[----:B------:R-:W-:Y:S02]  /*7ba0*/  LOP3.LUT R17, R4, 0x42, RZ, 0xfc, !PT ;  /* 0x0000004204117812 */ /* 0x000fe400078efcff */
[C---:B------:R-:W-:Y:S01]  /*7bb0*/  IADD3 R16, P6, PT, R18.reuse, R0, RZ ;  /* 0x0000000012107210 */ /* 0x040fe20007fde0ff */
[----:B------:R4:W-:Y:S01]  /*7bc0*/  @P5 STG.E.U8 desc[UR16][R6.64], R33 ;  /* 0x0000002106005986 */ /* 0x0009e2000c101110 */
[----:B0-----:R-:W-:Y:S01]  /*7bd0*/  ISETP.LT.AND P5, PT, R17, UR5, !P0 ;  /* 0x0000000511007c0c */ /* 0x001fe2000c7a1270 */
[----:B------:R-:W0:Y:S01]  /*7be0*/  LDCU UR5, c[0x0][0x39c] ;  /* 0x00007380ff0577ac */ /* 0x000e220008000800 */
[----:B------:R-:W-:Y:S01]  /*7bf0*/  LEA.HI.X.SX32 R17, R18, R5, 0x1, P6 ;  /* 0x0000000512117211 */ /* 0x000fe200030f0eff */
[----:B---3--:R-:W-:Y:S01]  /*7c00*/  IMAD R28, R3, 0x2, R18 ;  /* 0x00000002031c7824 */ /* 0x008fe200078e0212 */
[----:B------:R-:W-:Y:S02]  /*7c10*/  PRMT R31, R19, 0x7772, RZ ;  /* 0x00007772131f7816 */ /* 0x000fe400000000ff */
[----:B------:R-:W-:-:S02]  /*7c20*/  LOP3.LUT R32, R4, 0x44, RZ, 0xfc, !PT ;  /* 0x0000004404207812 */ /* 0x000fc400078efcff */
[----:B--2---:R-:W-:Y:S01]  /*7c30*/  ISETP.LT.AND P4, PT, R30, UR6, !P0 ;  /* 0x000000061e007c0c */ /* 0x004fe2000c781270 */
[----:B------:R2:W-:Y:S01]  /*7c40*/  @P3 STG.E.U8 desc[UR16][R16.64], R31 ;  /* 0x0000001f10003986 */ /* 0x0005e2000c101110 */
[----:B-1----:R-:W-:Y:S01]  /*7c50*/  ISETP.LT.AND P3, PT, R32, UR4, !P0 ;  /* 0x0000000420007c0c */ /* 0x002fe2000c761270 */
[----:B------:R-:W-:Y:S01]  /*7c60*/  IMAD R30, R3, 0x2, R28 ;  /* 0x00000002031e7824 */ /* 0x000fe200078e021c */
[CC--:B------:R-:W-:Y:S01]  /*7c70*/  IADD3 R18, P6, PT, R28.reuse, R0.reuse, RZ ;  /* 0x000000001c127210 */ /* 0x0c0fe20007fde0ff */
[----:B------:R-:W1:Y:S01]  /*7c80*/  LDCU UR4, c[0x0][0x39c] ;  /* 0x00007380ff0477ac */ /* 0x000e620008000800 */
[----:B------:R-:W-:Y:S02]  /*7c90*/  PRMT R29, R19, 0x7773, RZ ;  /* 0x00007773131d7816 */ /* 0x000fe400000000ff */
[-C--:B------:R-:W-:Y:S01]  /*7ca0*/  LEA.HI.X.SX32 R19, R28, R5.reuse, 0x1, P6 ;  /* 0x000000051c137211 */ /* 0x080fe200030f0eff */
[----:B------:R-:W-:Y:S01]  /*7cb0*/  IMAD R28, R3, 0x2, R30 ;  /* 0x00000002031c7824 */ /* 0x000fe200078e021e */
[----:B----4-:R-:W-:Y:S01]  /*7cc0*/  IADD3 R6, P6, PT, R30, R0, RZ ;  /* 0x000000001e067210 */ /* 0x010fe20007fde0ff */
[----:B------:R-:W3:Y:S01]  /*7cd0*/  LDCU UR6, c[0x0][0x39c] ;  /* 0x00007380ff0677ac */ /* 0x000ee20008000800 */
[----:B------:R-:W-:Y:S01]  /*7ce0*/  LOP3.LUT R32, R4, 0x46, RZ, 0xfc, !PT ;  /* 0x0000004604207812 */ /* 0x000fe200078efcff */
[----:B------:R4:W-:Y:S01]  /*7cf0*/  @P4 STG.E.U8 desc[UR16][R18.64], R29 ;  /* 0x0000001d12004986 */ /* 0x0009e2000c101110 */
[----:B------:R-:W-:-:S02]  /*7d00*/  LEA.HI.X.SX32 R7, R30, R5, 0x1, P6 ;  /* 0x000000051e077211 */ /* 0x000fc400030f0eff */
[----:B--2---:R-:W-:Y:S02]  /*7d10*/  IADD3 R16, P6, PT, R28, R0, RZ ;  /* 0x000000001c107210 */ /* 0x004fe40007fde0ff */
[----:B------:R-:W-:Y:S02]  /*7d20*/  PRMT R33, R24, 0x7770, RZ ;  /* 0x0000777018217816 */ /* 0x000fe400000000ff */
[----:B0-----:R-:W-:Y:S01]  /*7d30*/  ISETP.LT.AND P4, PT, R32, UR5, !P0 ;  /* 0x0000000520007c0c */ /* 0x001fe2000c781270 */
[----:B------:R-:W0:Y:S01]  /*7d40*/  LDCU UR5, c[0x0][0x39c] ;  /* 0x00007380ff0577ac */ /* 0x000e220008000800 */
[----:B------:R-:W-:Y:S01]  /*7d50*/  LOP3.LUT R30, R4, 0x48, RZ, 0xfc, !PT ;  /* 0x00000048041e7812 */ /* 0x000fe200078efcff */
[----:B------:R2:W-:Y:S01]  /*7d60*/  @P2 STG.E.U8 desc[UR16][R6.64], R33 ;  /* 0x0000002106002986 */ /* 0x0005e2000c101110 */
[----:B------:R-:W-:Y:S01]  /*7d70*/  LEA.HI.X.SX32 R17, R28, R5, 0x1, P6 ;  /* 0x000000051c117211 */ /* 0x000fe200030f0eff */
[C---:B------:R-:W-:Y:S01]  /*7d80*/  IMAD R28, R3.reuse, 0x2, R28 ;  /* 0x00000002031c7824 */ /* 0x040fe200078e021c */
[----:B-1----:R-:W-:Y:S01]  /*7d90*/  ISETP.LT.AND P2, PT, R30, UR4, !P0 ;  /* 0x000000041e007c0c */ /* 0x002fe2000c741270 */
[----:B------:R-:W1:Y:S01]  /*7da0*/  LDCU UR4, c[0x0][0x39c] ;  /* 0x00007380ff0477ac */ /* 0x000e620008000800 */
[----:B----4-:R-:W-:Y:S01]  /*7db0*/  PRMT R29, R24, 0x7771, RZ ;  /* 0x00007771181d7816 */ /* 0x010fe200000000ff */
[----:B------:R-:W-:Y:S01]  /*7dc0*/  IMAD R30, R3, 0x2, R28 ;  /* 0x00000002031e7824 */ /* 0x000fe200078e021c */
[----:B------:R-:W-:-:S02]  /*7dd0*/  LOP3.LUT R32, R4, 0x4a, RZ, 0xfc, !PT ;  /* 0x0000004a04207812 */ /* 0x000fc400078efcff */
[----:B------:R-:W-:Y:S01]  /*7de0*/  PRMT R31, R24, 0x7772, RZ ;  /* 0x00007772181f7816 */ /* 0x000fe200000000ff */
[----:B------:R4:W-:Y:S01]  /*7df0*/  @P5 STG.E.U8 desc[UR16][R16.64], R29 ;  /* 0x0000001d10005986 */ /* 0x0009e2000c101110 */
[-C--:B------:R-:W-:Y:S02]  /*7e00*/  IADD3 R18, P5, PT, R28, R0.reuse, RZ ;  /* 0x000000001c127210 */ /* 0x080fe40007fbe0ff */
[----:B--2---:R-:W-:Y:S02]  /*7e10*/  IADD3 R6, P6, PT, R30, R0, RZ ;  /* 0x000000001e067210 */ /* 0x004fe40007fde0ff */
[-C--:B------:R-:W-:Y:S02]  /*7e20*/  LEA.HI.X.SX32 R19, R28, R5.reuse, 0x1, P5 ;  /* 0x000000051c137211 */ /* 0x080fe400028f0eff */
[----:B------:R-:W-:Y:S01]  /*7e30*/  LEA.HI.X.SX32 R7, R30, R5, 0x1, P6 ;  /* 0x000000051e077211 */ /* 0x000fe200030f0eff */
[C---:B------:R-:W-:Y:S01]  /*7e40*/  IMAD R30, R3.reuse, 0x2, R30 ;  /* 0x00000002031e7824 */ /* 0x040fe200078e021e */
[----:B0-----:R-:W-:Y:S01]  /*7e50*/  ISETP.LT.AND P5, PT, R32, UR5, !P0 ;  /* 0x0000000520007c0c */ /* 0x001fe2000c7a1270 */
[----:B------:R-:W0:Y:S01]  /*7e60*/  LDCU UR5, c[0x0][0x39c] ;  /* 0x00007380ff0577ac */ /* 0x000e220008000800 */
[----:B------:R2:W-:Y:S01]  /*7e70*/  @P3 STG.E.U8 desc[UR16][R18.64], R31 ;  /* 0x0000001f12003986 */ /* 0x0005e2000c101110 */
[----:B----4-:R-:W-:Y:S01]  /*7e80*/  PRMT R29, R24, 0x7773, RZ ;  /* 0x00007773181d7816 */ /* 0x010fe200000000ff */
[----:B------:R-:W-:Y:S01]  /*7e90*/  IMAD R24, R3, 0x2, R30 ;  /* 0x0000000203187824 */ /* 0x000fe200078e021e */
[----:B------:R-:W-:-:S02]  /*7ea0*/  LOP3.LUT R17, R4, 0x4e, RZ, 0xfc, !PT ;  /* 0x0000004e04117812 */ /* 0x000fc400078efcff */
[CC--:B------:R-:W-:Y:S01]  /*7eb0*/  IADD3 R16, P6, PT, R30.reuse, R0.reuse, RZ ;  /* 0x000000001e107210 */ /* 0x0c0fe20007fde0ff */
[----:B------:R4:W-:Y:S01]  /*7ec0*/  @P4 STG.E.U8 desc[UR16][R6.64], R29 ;  /* 0x0000001d06004986 */ /* 0x0009e2000c101110 */
[----:B-1----:R-:W-:Y:S01]  /*7ed0*/  ISETP.LT.AND P4, PT, R17, UR4, !P0 ;  /* 0x0000000411007c0c */ /* 0x002fe2000c781270 */
[----:B------:R-:W1:Y:S01]  /*7ee0*/  LDCU UR4, c[0x0][0x39c] ;  /* 0x00007380ff0477ac */ /* 0x000e620008000800 */
[----:B------:R-:W-:Y:S02]  /*7ef0*/  LEA.HI.X.SX32 R17, R30, R5, 0x1, P6 ;  /* 0x000000051e117211 */ /* 0x000fe400030f0eff */
[----:B------:R-:W-:Y:S02]  /*7f00*/  LOP3.LUT R28, R4, 0x4c, RZ, 0xfc, !PT ;  /* 0x0000004c041c7812 */ /* 0x000fe400078efcff */
[----:B--2---:R-:W-:Y:S02]  /*7f10*/  IADD3 R18, P6, PT, R24, R0, RZ ;  /* 0x0000000018127210 */ /* 0x004fe40007fde0ff */
[----:B------:R-:W-:-:S02]  /*7f20*/  PRMT R33, R25, 0x7770, RZ ;  /* 0x0000777019217816 */ /* 0x000fc400000000ff */
[----:B---3--:R-:W-:Y:S01]  /*7f30*/  ISETP.LT.AND P3, PT, R28, UR6, !P0 ;  /* 0x000000061c007c0c */ /* 0x008fe2000c761270 */
[----:B------:R-:W2:Y:S01]  /*7f40*/  LDCU UR6, c[0x0][0x39c] ;  /* 0x00007380ff0677ac */ /* 0x000ea20008000800 */
[----:B------:R-:W-:Y:S01]  /*7f50*/  LEA.HI.X.SX32 R19, R24, R5, 0x1, P6 ;  /* 0x0000000518137211 */ /* 0x000fe200030f0eff */
[----:B------:R-:W-:Y:S01]  /*7f60*/  IMAD R24, R3, 0x2, R24 ;  /* 0x0000000203187824 */ /* 0x000fe200078e0218 */
[C---:B------:R-:W-:Y:S01]  /*7f70*/  PRMT R31, R25.reuse, 0x7771, RZ ;  /* 0x00007771191f7816 */ /* 0x040fe200000000ff */
[----:B------:R3:W-:Y:S01]  /*7f80*/  @P2 STG.E.U8 desc[UR16][R16.64], R33 ;  /* 0x0000002110002986 */ /* 0x0007e2000c101110 */
[----:B------:R-:W-:Y:S02]  /*7f90*/  LOP3.LUT R28, R4, 0x50, RZ, 0xfc, !PT ;  /* 0x00000050041c7812 */ /* 0x000fe400078efcff */
[----:B----4-:R-:W-:Y:S01]  /*7fa0*/  PRMT R29, R25, 0x7772, RZ ;  /* 0x00007772191d7816 */ /* 0x010fe200000000ff */
[----:B------:R4:W-:Y:S01]  /*7fb0*/  @P5 STG.E.U8 desc[UR16][R18.64], R31 ;  /* 0x0000001f12005986 */ /* 0x0009e2000c101110 */
[----:B------:R-:W-:-:S02]  /*7fc0*/  IADD3 R6, P5, PT, R24, R0, RZ ;  /* 0x0000000018067210 */ /* 0x000fc40007fbe0ff */
[----:B0-----:R-:W-:Y:S01]  /*7fd0*/  ISETP.LT.AND P2, PT, R28, UR5, !P0 ;  /* 0x000000051c007c0c */ /* 0x001fe2000c741270 */
[----:B------:R-:W0:Y:S01]  /*7fe0*/  LDCU UR5, c[0x0][0x39c] ;  /* 0x00007380ff0577ac */ /* 0x000e220008000800 */
[----:B------:R-:W-:Y:S01]  /*7ff0*/  IMAD R28, R3, 0x2, R24 ;  /* 0x00000002031c7824 */ /* 0x000fe200078e0218 */
[-C--:B------:R-:W-:Y:S02]  /*8000*/  LEA.HI.X.SX32 R7, R24, R5.reuse, 0x1, P5 ;  /* 0x0000000518077211 */ /* 0x080fe400028f0eff */
[----:B---3--:R-:W-:Y:S02]  /*8010*/  LOP3.LUT R17, R4, 0x54, RZ, 0xfc, !PT ;  /* 0x0000005404117812 */ /* 0x008fe400078efcff */
[----:B------:R-:W-:Y:S01]  /*8020*/  IADD3 R16, P6, PT, R28, R0, RZ ;  /* 0x000000001c107210 */ /* 0x000fe20007fde0ff */
[----:B------:R3:W-:Y:S01]  /*8030*/  @P3 STG.E.U8 desc[UR16][R6.64], R29 ;  /* 0x0000001d06003986 */ /* 0x0007e2000c101110 */
[----:B------:R-:W-:Y:S02]  /*8040*/  LOP3.LUT R30, R4, 0x52, RZ, 0xfc, !PT ;  /* 0x00000052041e7812 */ /* 0x000fe400078efcff */
[----:B-1----:R-:W-:Y:S01]  /*8050*/  ISETP.LT.AND P3, PT, R17, UR4, !P0 ;  /* 0x0000000411007c0c */ /* 0x002fe2000c761270 */
[----:B------:R-:W1:Y:S01]  /*8060*/  LDCU UR4, c[0x0][0x39c] ;  /* 0x00007380ff0477ac */ /* 0x000e620008000800 */
[----:B------:R-:W-:Y:S01]  /*8070*/  LEA.HI.X.SX32 R17, R28, R5, 0x1, P6 ;  /* 0x000000051c117211 */ /* 0x000fe200030f0eff */
[----:B------:R-:W-:Y:S01]  /*8080*/  IMAD R28, R3, 0x2, R28 ;  /* 0x00000002031c7824 */ /* 0x000fe200078e021c */
[----:B--2---:R-:W-:Y:S01]  /*8090*/  ISETP.LT.AND P5, PT, R30, UR6, !P0 ;  /* 0x000000061e007c0c */ /* 0x004fe2000c7a1270 */
[----:B------:R-:W2:Y:S01]  /*80a0*/  LDCU UR6, c[0x0][0x39c] ;  /* 0x00007380ff0677ac */ /* 0x000ea20008000800 */
[----:B------:R-:W-:Y:S01]  /*80b0*/  PRMT R25, R25, 0x7773, RZ ;  /* 0x0000777319197816 */ /* 0x000fe200000000ff */
[----:B------:R-:W-:Y:S01]  /*80c0*/  IMAD R24, R3, 0x2, R28 ;  /* 0x0000000203187824 */ /* 0x000fe200078e021c */
[----:B----4-:R-:W-:-:S02]  /*80d0*/  LOP3.LUT R19, R4, 0x56, RZ, 0xfc, !PT ;  /* 0x0000005604137812 */ /* 0x010fc400078efcff */
[CC--:B------:R-:W-:Y:S01]  /*80e0*/  IADD3 R18, P6, PT, R28.reuse, R0.reuse, RZ ;  /* 0x000000001c127210 */ /* 0x0c0fe20007fde0ff */
[----:B------:R4:W-:Y:S01]  /*80f0*/  @P4 STG.E.U8 desc[UR16][R16.64], R25 ;  /* 0x0000001910004986 */ /* 0x0009e2000c101110 */
[----:B0-----:R-:W-:Y:S01]  /*8100*/  ISETP.LT.AND P4, PT, R19, UR5, !P0 ;  /* 0x0000000513007c0c */ /* 0x001fe2000c781270 */
[----:B------:R-:W0:Y:S01]  /*8110*/  LDCU UR5, c[0x0][0x39c] ;  /* 0x00007380ff0577ac */ /* 0x000e220008000800 */
[-C--:B------:R-:W-:Y:S02]  /*8120*/  LEA.HI.X.SX32 R19, R28, R5.reuse, 0x1, P6 ;  /* 0x000000051c137211 */ /* 0x080fe400030f0eff */
[----:B---3--:R-:W-:Y:S02]  /*8130*/  IADD3 R6, P6, PT, R24, R0, RZ ;  /* 0x0000000018067210 */ /* 0x008fe40007fde0ff */
[----:B------:R-:W-:Y:S02]  /*8140*/  PRMT R29, R26, 0x7770, RZ ;  /* 0x000077701a1d7816 */ /* 0x000fe400000000ff */
[----:B------:R-:W-:-:S02]  /*8150*/  LEA.HI.X.SX32 R7, R24, R5, 0x1, P6 ;  /* 0x0000000518077211 */ /* 0x000fc400030f0eff */
[----:B------:R-:W-:Y:S01]  /*8160*/  LOP3.LUT R28, R4, 0x58, RZ, 0xfc, !PT ;  /* 0x00000058041c7812 */ /* 0x000fe200078efcff */
[----:B----4-:R-:W-:Y:S01]  /*8170*/  IMAD R16, R3, 0x2, R24 ;  /* 0x0000000203107824 */ /* 0x010fe200078e0218 */
[----:B------:R-:W-:Y:S01]  /*8180*/  PRMT R17, R26, 0x7771, RZ ;  /* 0x000077711a117816 */ /* 0x000fe200000000ff */
[----:B------:R-:W-:Y:S01]  /*8190*/  @P2 STG.E.U8 desc[UR16][R18.64], R29 ;  /* 0x0000001d12002986 */ /* 0x000fe2000c101110 */
[----:B------:R-:W-:Y:S02]  /*81a0*/  LOP3.LUT R25, R4, 0x5a, RZ, 0xfc, !PT ;  /* 0x0000005a04197812 */ /* 0x000fe400078efcff */
[C---:B------:R-:W-:Y:S01]  /*81b0*/  IADD3 R24, P6, PT, R16.reuse, R0, RZ ;  /* 0x0000000010187210 */ /* 0x040fe20007fde0ff */
[----:B------:R3:W-:Y:S01]  /*81c0*/  @P5 STG.E.U8 desc[UR16][R6.64], R17 ;  /* 0x0000001106005986 */ /* 0x0007e2000c101110 */
[----:B--2---:R-:W-:Y:S01]  /*81d0*/  ISETP.LT.AND P5, PT, R25, UR6, !P0 ;  /* 0x0000000619007c0c */ /* 0x004fe2000c7a1270 */
[----:B------:R-:W2:Y:S01]  /*81e0*/  LDCU UR6, c[0x0][0x39c] ;  /* 0x00007380ff0677ac */ /* 0x000ea20008000800 */
[----:B------:R-:W-:Y:S01]  /*81f0*/  LEA.HI.X.SX32 R25, R16, R5, 0x1, P6 ;  /* 0x0000000510197211 */ /* 0x000fe200030f0eff */
[----:B------:R-:W-:Y:S01]  /*8200*/  IMAD R16, R3, 0x2, R16 ;  /* 0x0000000203107824 */ /* 0x000fe200078e0210 */
[----:B------:R-:W-:-:S02]  /*8210*/  PRMT R33, R26, 0x7772, RZ ;  /* 0x000077721a217816 */ /* 0x000fc400000000ff */
[----:B-1----:R-:W-:Y:S01]  /*8220*/  ISETP.LT.AND P2, PT, R28, UR4, !P0 ;  /* 0x000000041c007c0c */ /* 0x002fe2000c741270 */
[----:B------:R-:W1:Y:S01]  /*8230*/  LDCU UR4, c[0x0][0x39c] ;  /* 0x00007380ff0477ac */ /* 0x000e620008000800 */
[----:B------:R-:W-:Y:S01]  /*8240*/  LOP3.LUT R28, R4, 0x5c, RZ, 0xfc, !PT ;  /* 0x0000005c041c7812 */ /* 0x000fe200078efcff */
[----:B------:R4:W-:Y:S01]  /*8250*/  @P3 STG.E.U8 desc[UR16][R24.64], R33 ;  /* 0x0000002118003986 */ /* 0x0009e2000c101110 */
[----:B------:R-:W-:Y:S01]  /*8260*/  IMAD R30, R3, 0x2, R16 ;  /* 0x00000002031e7824 */ /* 0x000fe200078e0210 */
[-C--:B---3--:R-:W-:Y:S02]  /*8270*/  IADD3 R6, P3, PT, R16, R0.reuse, RZ ;  /* 0x0000000010067210 */ /* 0x088fe40007f7e0ff */
[----:B0-----:R-:W-:Y:S01]  /*8280*/  ISETP.LT.AND P6, PT, R28, UR5, !P0 ;  /* 0x000000051c007c0c */ /* 0x001fe2000c7c1270 */
[----:B------:R-:W0:Y:S01]  /*8290*/  LDCU UR5, c[0x0][0x39c] ;  /* 0x00007380ff0577ac */ /* 0x000e220008000800 */
[----:B------:R-:W-:Y:S02]  /*82a0*/  LEA.HI.X.SX32 R7, R16, R5, 0x1, P3 ;  /* 0x0000000510077211 */ /* 0x000fe400018f0eff */
[----:B------:R-:W-:Y:S01]  /*82b0*/  IADD3 R28, P3, PT, R30, R0, RZ ;  /* 0x000000001e1c7210 */ /* 0x000fe20007f7e0ff */
[----:B------:R-:W3:Y:S01]  /*82c0*/  LDS.128 R16, [R2+UR8] ;  /* 0x0000000802107984 */ /* 0x000ee20008000c00 */
[----:B------:R-:W-:-:S02]  /*82d0*/  PRMT R35, R26, 0x7773, RZ ;  /* 0x000077731a237816 */ /* 0x000fc400000000ff */
[----:B------:R-:W-:Y:S02]  /*82e0*/  PRMT R31, R27, 0x7770, RZ ;  /* 0x000077701b1f7816 */ /* 0x000fe400000000ff */
[----:B------:R-:W-:Y:S01]  /*82f0*/  LEA.HI.X.SX32 R29, R30, R5, 0x1, P3 ;  /* 0x000000051e1d7211 */ /* 0x000fe200018f0eff */
[----:B------:R-:W-:Y:S01]  /*8300*/  IMAD R30, R3, 0x2, R30 ;  /* 0x00000002031e7824 */ /* 0x000fe200078e021e */
[----:B------:R-:W-:Y:S01]  /*8310*/  LOP3.LUT R32, R4, 0x5e, RZ, 0xfc, !PT ;  /* 0x0000005e04207812 */ /* 0x000fe200078efcff */
[----:B------:R5:W-:Y:S01]  /*8320*/  @P4 STG.E.U8 desc[UR16][R6.64], R35 ;  /* 0x0000002306004986 */ /* 0x000be2000c101110 */
[----:B----4-:R-:W-:Y:S02]  /*8330*/  PRMT R33, R27, 0x7771, RZ ;  /* 0x000077711b217816 */ /* 0x010fe400000000ff */
[----:B-1----:R-:W-:Y:S01]  /*8340*/  ISETP.LT.AND P3, PT, R32, UR4, !P0 ;  /* 0x0000000420007c0c */ /* 0x002fe2000c761270 */
[----:B------:R1:W-:Y:S01]  /*8350*/  @P2 STG.E.U8 desc[UR16][R28.64], R31 ;  /* 0x0000001f1c002986 */ /* 0x0003e2000c101110 */
[----:B------:R-:W-:Y:S01]  /*8360*/  IADD3 R24, P2, PT, R30, R0, RZ ;  /* 0x000000001e187210 */ /* 0x000fe20007f5e0ff */
[----:B------:R-:W4:Y:S01]  /*8370*/  LDCU UR4, c[0x0][0x39c] ;  /* 0x00007380ff0477ac */ /* 0x000f220008000800 */
[----:B------:R-:W-:-:S02]  /*8380*/  LOP3.LUT R32, R4, 0x60, RZ, 0xfc, !PT ;  /* 0x0000006004207812 */ /* 0x000fc400078efcff */
[-C--:B------:R-:W-:Y:S01]  /*8390*/  LEA.HI.X.SX32 R25, R30, R5.reuse, 0x1, P2 ;  /* 0x000000051e197211 */ /* 0x080fe200010f0eff */
[C---:B------:R-:W-:Y:S01]  /*83a0*/  IMAD R30, R3.reuse, 0x2, R30 ;  /* 0x00000002031e7824 */ /* 0x040fe200078e021e */
[----:B0-----:R-:W-:Y:S01]  /*83b0*/  ISETP.LT.AND P2, PT, R32, UR5, !P0 ;  /* 0x0000000520007c0c */ /* 0x001fe2000c741270 */
[----:B------:R-:W0:Y:S01]  /*83c0*/  LDCU UR5, c[0x0][0x39c] ;  /* 0x00007380ff0577ac */ /* 0x000e220008000800 */
[----:B------:R-:W-:Y:S01]  /*83d0*/  LOP3.LUT R26, R4, 0x62, RZ, 0xfc, !PT ;  /* 0x00000062041a7812 */ /* 0x000fe200078efcff */
[----:B------:R0:W-:Y:S01]  /*83e0*/  @P5 STG.E.U8 desc[UR16][R24.64], R33 ;  /* 0x0000002118005986 */ /* 0x0001e2000c101110 */
[-C--:B-----5:R-:W-:Y:S01]  /*83f0*/  IADD3 R6, P5, PT, R30, R0.reuse, RZ ;  /* 0x000000001e067210 */ /* 0x0a0fe20007fbe0ff */
[C---:B-1----:R-:W-:Y:S01]  /*8400*/  IMAD R28, R3.reuse, 0x2, R30 ;  /* 0x00000002031c7824 */ /* 0x042fe200078e021e */
[----:B--2---:R-:W-:Y:S01]  /*8410*/  ISETP.LT.AND P4, PT, R26, UR6, !P0 ;  /* 0x000000061a007c0c */ /* 0x004fe2000c781270 */
[----:B------:R-:W1:Y:S01]  /*8420*/  LDCU UR6, c[0x0][0x39c] ;  /* 0x00007380ff0677ac */ /* 0x000e620008000800 */
[----:B------:R-:W-:Y:S01]  /*8430*/  LEA.HI.X.SX32 R7, R30, R5, 0x1, P5 ;  /* 0x000000051e077211 */ /* 0x000fe200028f0eff */
[----:B------:R-:W-:Y:S01]  /*8440*/  IMAD R30, R3, 0x2, R28 ;  /* 0x00000002031e7824 */ /* 0x000fe200078e021c */
[----:B------:R-:W-:-:S02]  /*8450*/  IADD3 R26, P5, PT, R28, R0, RZ ;  /* 0x000000001c1a7210 */ /* 0x000fc40007fbe0ff */
[----:B------:R-:W-:Y:S02]  /*8460*/  LOP3.LUT R32, R4, 0x64, RZ, 0xfc, !PT ;  /* 0x0000006404207812 */ /* 0x000fe400078efcff */
[C---:B------:R-:W-:Y:S02]  /*8470*/  PRMT R29, R27.reuse, 0x7773, RZ ;  /* 0x000077731b1d7816 */ /* 0x040fe400000000ff */
[----:B------:R-:W-:Y:S02]  /*8480*/  PRMT R31, R27, 0x7772, RZ ;  /* 0x000077721b1f7816 */ /* 0x000fe400000000ff */
[----:B------:R-:W-:Y:S01]  /*8490*/  LEA.HI.X.SX32 R27, R28, R5, 0x1, P5 ;  /* 0x000000051c1b7211 */ /* 0x000fe200028f0eff */
[----:B------:R-:W-:Y:S01]  /*84a0*/  IMAD R28, R3, 0x2, R30 ;  /* 0x00000002031c7824 */ /* 0x000fe200078e021e */
[----:B----4-:R-:W-:Y:S01]  /*84b0*/  ISETP.LT.AND P5, PT, R32, UR4, !P0 ;  /* 0x0000000420007c0c */ /* 0x010fe2000c7a1270 */
[----:B------:R-:W2:Y:S01]  /*84c0*/  LDCU UR4, c[0x0][0x39c] ;  /* 0x00007380ff0477ac */ /* 0x000ea20008000800 */
[----:B------:R-:W-:Y:S01]  /*84d0*/  LOP3.LUT R32, R4, 0x66, RZ, 0xfc, !PT ;  /* 0x0000006604207812 */ /* 0x000fe200078efcff */
[----:B------:R4:W-:Y:S01]  /*84e0*/  @P6 STG.E.U8 desc[UR16][R6.64], R31 ;  /* 0x0000001f06006986 */ /* 0x0009e2000c101110 */
[----:B0-----:R-:W-:-:S02]  /*84f0*/  IADD3 R24, P6, PT, R30, R0, RZ ;  /* 0x000000001e187210 */ /* 0x001fc40007fde0ff */
[----:B---3--:R-:W-:Y:S01]  /*8500*/  PRMT R33, R16, 0x7770, RZ ;  /* 0x0000777010217816 */ /* 0x008fe200000000ff */
[----:B------:R0:W-:Y:S01]  /*8510*/  @P3 STG.E.U8 desc[UR16][R26.64], R29 ;  /* 0x0000001d1a003986 */ /* 0x0001e2000c101110 */
[----:B------:R-:W-:Y:S01]  /*8520*/  ISETP.LT.AND P3, PT, R32, UR5, !P0 ;  /* 0x0000000520007c0c */ /* 0x000fe2000c761270 */
[----:B------:R-:W3:Y:S01]  /*8530*/  LDCU UR5, c[0x0][0x39c] ;  /* 0x00007380ff0577ac */ /* 0x000ee20008000800 */
[----:B------:R-:W-:Y:S01]  /*8540*/  LEA.HI.X.SX32 R25, R30, R5, 0x1, P6 ;  /* 0x000000051e197211 */ /* 0x000fe200030f0eff */
[----:B------:R-:W-:Y:S01]  /*8550*/  IMAD R30, R3, 0x2, R28 ;  /* 0x00000002031e7824 */ /* 0x000fe200078e021c */
[----:B------:R-:W-:Y:S02]  /*8560*/  LOP3.LUT R32, R4, 0x6a, RZ, 0xfc, !PT ;  /* 0x0000006a04207812 */ /* 0x000fe400078efcff */
[----:B----4-:R-:W-:Y:S01]  /*8570*/  IADD3 R6, P6, PT, R28, R0, RZ ;  /* 0x000000001c067210 */ /* 0x010fe20007fde0ff */
[----:B------:R4:W-:Y:S01]  /*8580*/  @P2 STG.E.U8 desc[UR16][R24.64], R33 ;  /* 0x0000002118002986 */ /* 0x0009e2000c101110 */
[----:B------:R-:W-:-:S02]  /*8590*/  LOP3.LUT R31, R4, 0x68, RZ, 0xfc, !PT ;  /* 0x00000068041f7812 */ /* 0x000fc400078efcff */
[-C--:B------:R-:W-:Y:S01]  /*85a0*/  LEA.HI.X.SX32 R7, R28, R5.reuse, 0x1, P6 ;  /* 0x000000051c077211 */ /* 0x080fe200030f0eff */
[----:B------:R-:W-:Y:S01]  /*85b0*/  IMAD R28, R3, 0x2, R30 ;  /* 0x00000002031c7824 */ /* 0x000fe200078e021e */
[----:B0-----:R-:W-:Y:S02]  /*85c0*/  PRMT R29, R16, 0x7771, RZ ;  /* 0x00007771101d7816 */ /* 0x001fe400000000ff */
[CC--:B------:R-:W-:Y:S02]  /*85d0*/  IADD3 R26, P6, PT, R30.reuse, R0.reuse, RZ ;  /* 0x000000001e1a7210 */ /* 0x0c0fe40007fde0ff */
[----:B--2---:R-:W-:Y:S01]  /*85e0*/  ISETP.LT.AND P2, PT, R31, UR4, !P0 ;  /* 0x000000041f007c0c */ /* 0x004fe2000c741270 */
[----:B------:R0:W-:Y:S01]  /*85f0*/  @P4 STG.E.U8 desc[UR16][R6.64], R29 ;  /* 0x0000001d06004986 */ /* 0x0001e2000c101110 */
[----:B------:R-:W-:Y:S01]  /*8600*/  LEA.HI.X.SX32 R27, R30, R5, 0x1, P6 ;  /* 0x000000051e1b7211 */ /* 0x000fe200030f0eff */
[----:B------:R-:W2:Y:S01]  /*8610*/  LDCU UR4, c[0x0][0x39c] ;  /* 0x00007380ff0477ac */ /* 0x000ea20008000800 */
[----:B------:R-:W-:Y:S01]  /*8620*/  PRMT R31, R16, 0x7772, RZ ;  /* 0x00007772101f7816 */ /* 0x000fe200000000ff */
[----:B------:R-:W-:Y:S01]  /*8630*/  IMAD R30, R3, 0x2, R28 ;  /* 0x00000002031e7824 */ /* 0x000fe200078e021c */
[----:B-1----:R-:W-:Y:S01]  /*8640*/  ISETP.LT.AND P4, PT, R32, UR6, !P0 ;  /* 0x0000000620007c0c */ /* 0x002fe2000c781270 */
[----:B------:R-:W1:Y:S01]  /*8650*/  LDCU UR6, c[0x0][0x39c] ;  /* 0x00007380ff0677ac */ /* 0x000e620008000800 */
[----:B------:R-:W-:Y:S01]  /*8660*/  LOP3.LUT R32, R4, 0x6c, RZ, 0xfc, !PT ;  /* 0x0000006c04207812 */ /* 0x000fe200078efcff */
[----:B------:R5:W-:Y:S01]  /*8670*/  @P5 STG.E.U8 desc[UR16][R26.64], R31 ;  /* 0x0000001f1a005986 */ /* 0x000be2000c101110 */
[----:B----4-:R-:W-:-:S02]  /*8680*/  IADD3 R24, P6, PT, R28, R0, RZ ;  /* 0x000000001c187210 */ /* 0x010fc40007fde0ff */
[----:B---3--:R-:W-:Y:S01]  /*8690*/  ISETP.LT.AND P5, PT, R32, UR5, !P0 ;  /* 0x0000000520007c0c */ /* 0x008fe2000c7a1270 */
[----:B------:R-:W3:Y:S01]  /*86a0*/  LDCU UR5, c[0x0][0x39c] ;  /* 0x00007380ff0577ac */ /* 0x000ee20008000800 */
[-C--:B------:R-:W-:Y:S02]  /*86b0*/  LEA.HI.X.SX32 R25, R28, R5.reuse, 0x1, P6 ;  /* 0x000000051c197211 */ /* 0x080fe400030f0eff */
[----:B0-----:R-:W-:Y:S01]  /*86c0*/  PRMT R29, R16, 0x7773, RZ ;  /* 0x00007773101d7816 */ /* 0x001fe200000000ff */
[----:B------:R-:W-:Y:S01]  /*86d0*/  IMAD R16, R3, 0x2, R30 ;  /* 0x0000000203107824 */ /* 0x000fe200078e021e */
[----:B------:R-:W-:Y:S02]  /*86e0*/  IADD3 R6, P6, PT, R30, R0, RZ ;  /* 0x000000001e067210 */ /* 0x000fe40007fde0ff */
[----:B------:R-:W-:Y:S01]  /*86f0*/  LOP3.LUT R28, R4, 0x6e, RZ, 0xfc, !PT ;  /* 0x0000006e041c7812 */ /* 0x000fe200078efcff */
[----:B------:R0:W-:Y:S01]  /*8700*/  @P3 STG.E.U8 desc[UR16][R24.64], R29 ;  /* 0x0000001d18003986 */ /* 0x0001e2000c101110 */
[----:B------:R-:W-:-:S02]  /*8710*/  LEA.HI.X.SX32 R7, R30, R5, 0x1, P6 ;  /* 0x000000051e077211 */ /* 0x000fc400030f0eff */
[----:B-----5:R-:W-:Y:S02]  /*8720*/  PRMT R31, R17, 0x7770, RZ ;  /* 0x00007770111f7816 */ /* 0x020fe400000000ff */
[----:B--2---:R-:W-:Y:S01]  /*8730*/  ISETP.LT.AND P3, PT, R28, UR4, !P0 ;  /* 0x000000041c007c0c */ /* 0x004fe2000c761270 */
[----:B------:R-:W2:Y:S01]  /*8740*/  LDCU UR4, c[0x0][0x39c] ;  /* 0x00007380ff0477ac */ /* 0x000ea20008000800 */
[-C--:B------:R-:W-:Y:S01]  /*8750*/  IADD3 R26, P6, PT, R16, R0.reuse, RZ ;  /* 0x00000000101a7210 */ /* 0x080fe20007fde0ff */
[C---:B------:R-:W-:Y:S01]  /*8760*/  IMAD R28, R3.reuse, 0x2, R16 ;  /* 0x00000002031c7824 */ /* 0x040fe200078e0210 */
[----:B------:R-:W-:Y:S01]  /*8770*/  LOP3.LUT R30, R4, 0x70, RZ, 0xfc, !PT ;  /* 0x00000070041e7812 */ /* 0x000fe200078efcff */
[----:B------:R4:W-:Y:S01]  /*8780*/  @P2 STG.E.U8 desc[UR16][R6.64], R31 ;  /* 0x0000001f06002986 */ /* 0x0009e2000c101110 */
[----:B------:R-:W-:Y:S01]  /*8790*/  LEA.HI.X.SX32 R27, R16, R5, 0x1, P6 ;  /* 0x00000005101b7211 */ /* 0x000fe200030f0eff */
[----:B------:R-:W-:Y:S01]  /*87a0*/  IMAD R16, R3, 0x2, R28 ;  /* 0x0000000203107824 */ /* 0x000fe200078e021c */
[----:B---3--:R-:W-:Y:S01]  /*87b0*/  ISETP.LT.AND P2, PT, R30, UR5, !P0 ;  /* 0x000000051e007c0c */ /* 0x008fe2000c741270 */
[----:B------:R-:W3:Y:S01]  /*87c0*/  LDCU UR5, c[0x0][0x39c] ;  /* 0x00007380ff0577ac */ /* 0x000ee20008000800 */
[----:B0-----:R-:W-:-:S02]  /*87d0*/  IADD3 R24, P6, PT, R28, R0, RZ ;  /* 0x000000001c187210 */ /* 0x001fc40007fde0ff */
[----:B------:R-:W-:Y:S02]  /*87e0*/  PRMT R29, R17, 0x7771, RZ ;  /* 0x00007771111d7816 */ /* 0x000fe400000000ff */
[----:B------:R-:W-:Y:S02]  /*87f0*/  LOP3.LUT R30, R4, 0x72, RZ, 0xfc, !PT ;  /* 0x00000072041e7812 */ /* 0x000fe400078efcff */
[-C--:B------:R-:W-:Y:S01]  /*8800*/  LEA.HI.X.SX32 R25, R28, R5.reuse, 0x1, P6 ;  /* 0x000000051c197211 */ /* 0x080fe200030f0eff */
[----:B------:R-:W-:Y:S01]  /*8810*/  IMAD R28, R3, 0x2, R16 ;  /* 0x00000002031c7824 */ /* 0x000fe200078e0210 */
[----:B----4-:R-:W-:Y:S01]  /*8820*/  IADD3 R6, P6, PT, R16, R0, RZ ;  /* 0x0000000010067210 */ /* 0x010fe20007fde0ff */
[----:B------:R0:W-:Y:S01]  /*8830*/  @P4 STG.E.U8 desc[UR16][R26.64], R29 ;  /* 0x0000001d1a004986 */ /* 0x0001e2000c101110 */
[----:B------:R-:W-:Y:S02]  /*8840*/  PRMT R31, R17, 0x7772, RZ ;  /* 0x00007772111f7816 */ /* 0x000fe400000000ff */
[----:B-1----:R-:W-:Y:S01]  /*8850*/  ISETP.LT.AND P4, PT, R30, UR6, !P0 ;  /* 0x000000061e007c0c */ /* 0x002fe2000c781270 */
[----:B------:R-:W1:Y:S01]  /*8860*/  LDCU UR6, c[0x0][0x39c] ;  /* 0x00007380ff0677ac */ /* 0x000e620008000800 */
[----:B------:R-:W-:Y:S01]  /*8870*/  LOP3.LUT R30, R4, 0x74, RZ, 0xfc, !PT ;  /* 0x00000074041e7812 */ /* 0x000fe200078efcff */
[----:B------:R4:W-:Y:S01]  /*8880*/  @P5 STG.E.U8 desc[UR16][R24.64], R31 ;  /* 0x0000001f18005986 */ /* 0x0009e2000c101110 */
[----:B------:R-:W-:-:S02]  /*8890*/  LEA.HI.X.SX32 R7, R16, R5, 0x1, P6 ;  /* 0x0000000510077211 */ /* 0x000fc400030f0eff */
[----:B------:R-:W-:Y:S02]  /*88a0*/  IADD3 R16, P6, PT, R28, R0, RZ ;  /* 0x000000001c107210 */ /* 0x000fe40007fde0ff */
[----:B--2---:R-:W-:Y:S01]  /*88b0*/  ISETP.LT.AND P5, PT, R30, UR4, !P0 ;  /* 0x000000041e007c0c */ /* 0x004fe2000c7a1270 */
[----:B------:R-:W2:Y:S01]  /*88c0*/  LDCU UR4, c[0x0][0x39c] ;  /* 0x00007380ff0477ac */ /* 0x000ea20008000800 */
[----:B0-----:R-:W-:Y:S02]  /*88d0*/  PRMT R29, R17, 0x7773, RZ ;  /* 0x00007773111d7816 */ /* 0x001fe400000000ff */
[----:B------:R-:W-:Y:S02]  /*88e0*/  LOP3.LUT R26, R4, 0x76, RZ, 0xfc, !PT ;  /* 0x00000076041a7812 */ /* 0x000fe400078efcff */
[----:B------:R-:W-:Y:S01]  /*88f0*/  LEA.HI.X.SX32 R17, R28, R5, 0x1, P6 ;  /* 0x000000051c117211 */ /* 0x000fe200030f0eff */
[----:B------:R-:W-:Y:S01]  /*8900*/  IMAD R28, R3, 0x2, R28 ;  /* 0x00000002031c7824 */ /* 0x000fe200078e021c */
[----:B------:R0:W-:Y:S01]  /*8910*/  @P3 STG.E.U8 desc[UR16][R6.64], R29 ;  /* 0x0000001d06003986 */ /* 0x0001e2000c101110 */
[----:B------:R-:W-:-:S02]  /*8920*/  PRMT R27, R18, 0x7770, RZ ;  /* 0x00007770121b7816 */ /* 0x000fc400000000ff */
[----:B---3--:R-:W-:Y:S01]  /*8930*/  ISETP.LT.AND P3, PT, R26, UR5, !P0 ;  /* 0x000000051a007c0c */ /* 0x008fe2000c761270 */
[----:B------:R-:W3:Y:S01]  /*8940*/  LDCU UR5, c[0x0][0x39c] ;  /* 0x00007380ff0577ac */ /* 0x000ee20008000800 */
[----:B------:R-:W-:Y:S01]  /*8950*/  IMAD R26, R3, 0x2, R28 ;  /* 0x00000002031a7824 */ /* 0x000fe200078e021c */
[----:B------:R5:W-:Y:S01]  /*8960*/  @P2 STG.E.U8 desc[UR16][R16.64], R27 ;  /* 0x0000001b10002986 */ /* 0x000be2000c101110 */
[-C--:B----4-:R-:W-:Y:S02]  /*8970*/  IADD3 R24, P2, PT, R28, R0.reuse, RZ ;  /* 0x000000001c187210 */ /* 0x090fe40007f5e0ff */
[----:B------:R-:W-:Y:S02]  /*8980*/  LOP3.LUT R30, R4, 0x78, RZ, 0xfc, !PT ;  /* 0x00000078041e7812 */ /* 0x000fe400078efcff */
[----:B------:R-:W-:Y:S02]  /*8990*/  LEA.HI.X.SX32 R25, R28, R5, 0x1, P2 ;  /* 0x000000051c197211 */ /* 0x000fe400010f0eff */
[----:B0-----:R-:W-:-:S02]  /*89a0*/  IADD3 R6, P6, PT, R26, R0, RZ ;  /* 0x000000001a067210 */ /* 0x001fc40007fde0ff */
[----:B------:R-:W-:Y:S02]  /*89b0*/  PRMT R29, R18, 0x7771, RZ ;  /* 0x00007771121d7816 */ /* 0x000fe400000000ff */
[----:B------:R-:W-:Y:S01]  /*89c0*/  LEA.HI.X.SX32 R7, R26, R5, 0x1, P6 ;  /* 0x000000051a077211 */ /* 0x000fe200030f0eff */
[C---:B------:R-:W-:Y:S01]  /*89d0*/  IMAD R26, R3.reuse, 0x2, R26 ;  /* 0x00000002031a7824 */ /* 0x040fe200078e021a */
[----:B-----5:R-:W-:Y:S01]  /*89e0*/  PRMT R27, R18, 0x7772, RZ ;  /* 0x00007772121b7816 */ /* 0x020fe200000000ff */
[----:B------:R0:W-:Y:S01]  /*89f0*/  @P4 STG.E.U8 desc[UR16][R24.64], R29 ;  /* 0x0000001d18004986 */ /* 0x0001e2000c101110 */
[----:B------:R-:W-:Y:S02]  /*8a00*/  LOP3.LUT R28, R4, 0x7a, RZ, 0xfc, !PT ;  /* 0x0000007a041c7812 */ /* 0x000fe400078efcff */
[----:B--2---:R-:W-:Y:S01]  /*8a10*/  ISETP.LT.AND P2, PT, R30, UR4, !P0 ;  /* 0x000000041e007c0c */ /* 0x004fe2000c741270 */
[----:B------:R-:W2:Y:S01]  /*8a20*/  LDCU UR4, c[0x0][0x39c] ;  /* 0x00007380ff0477ac */ /* 0x000ea20008000800 */
[----:B-1----:R-:W-:Y:S01]  /*8a30*/  ISETP.LT.AND P4, PT, R28, UR6, !P0 ;  /* 0x000000061c007c0c */ /* 0x002fe2000c781270 */
[----:B------:R1:W-:Y:S01]  /*8a40*/  @P5 STG.E.U8 desc[UR16][R6.64], R27 ;  /* 0x0000001b06005986 */ /* 0x0003e2000c101110 */
[----:B------:R-:W-:Y:S01]  /*8a50*/  LOP3.LUT R17, R4, 0x7c, RZ, 0xfc, !PT ;  /* 0x0000007c04117812 */ /* 0x000fe200078efcff */
[----:B------:R-:W-:Y:S01]  /*8a60*/  IMAD R28, R3, 0x2, R26 ;  /* 0x00000002031c7824 */ /* 0x000fe200078e021a */
[----:B------:R-:W-:Y:S01]  /*8a70*/  IADD3 R16, P5, PT, R26, R0, RZ ;  /* 0x000000001a107210 */ /* 0x000fe20007fbe0ff */
[----:B------:R-:W4:Y:S01]  /*8a80*/  LDCU UR6, c[0x0][0x39c] ;  /* 0x00007380ff0677ac */ /* 0x000f220008000800 */
[----:B---3--:R-:W-:-:S02]  /*8a90*/  ISETP.LT.AND P6, PT, R17, UR5, !P0 ;  /* 0x0000000511007c0c */ /* 0x008fc4000c7c1270 */
[-C--:B------:R-:W-:Y:S01]  /*8aa0*/  LEA.HI.X.SX32 R17, R26, R5.reuse, 0x1, P5 ;  /* 0x000000051a117211 */ /* 0x080fe200028f0eff */
[----:B------:R-:W3:Y:S01]  /*8ab0*/  LDCU UR5, c[0x0][0x39c] ;  /* 0x00007380ff0577ac */ /* 0x000ee20008000800 */
[----:B0-----:R-:W-:Y:S02]  /*8ac0*/  IADD3 R24, P5, PT, R28, R0, RZ ;  /* 0x000000001c187210 */ /* 0x001fe40007fbe0ff */
[----:B------:R-:W-:Y:S02]  /*8ad0*/  PRMT R31, R18, 0x7773, RZ ;  /* 0x00007773121f7816 */ /* 0x000fe400000000ff */
[----:B------:R-:W-:Y:S02]  /*8ae0*/  PRMT R29, R19, 0x7770, RZ ;  /* 0x00007770131d7816 */ /* 0x000fe400000000ff */
[----:B------:R-:W-:Y:S01]  /*8af0*/  LEA.HI.X.SX32 R25, R28, R5, 0x1, P5 ;  /* 0x000000051c197211 */ /* 0x000fe200028f0eff */
[----:B------:R-:W-:Y:S01]  /*8b00*/  IMAD R28, R3, 0x2, R28 ;  /* 0x00000002031c7824 */ /* 0x000fe200078e021c */
[----:B------:R-:W-:Y:S01]  /*8b10*/  LOP3.LUT R18, R4, 0x7e, RZ, 0xfc, !PT ;  /* 0x0000007e04127812 */ /* 0x000fe200078efcff */
[----:B------:R0:W-:Y:S01]  /*8b20*/  @P3 STG.E.U8 desc[UR16][R16.64], R31 ;  /* 0x0000001f10003986 */ /* 0x0001e2000c101110 */
[----:B-1----:R-:W-:-:S02]  /*8b30*/  PRMT R27, R19, 0x7771, RZ ;  /* 0x00007771131b7816 */ /* 0x002fc400000000ff */
[----:B--2---:R-:W-:Y:S01]  /*8b40*/  ISETP.LT.AND P3, PT, R18, UR4, !P0 ;  /* 0x0000000412007c0c */ /* 0x004fe2000c761270 */
[----:B------:R1:W-:Y:S01]  /*8b50*/  @P2 STG.E.U8 desc[UR16][R24.64], R29 ;  /* 0x0000001d18002986 */ /* 0x0003e2000c101110 */
[-C--:B------:R-:W-:Y:S01]  /*8b60*/  IADD3 R6, P2, PT, R28, R0.reuse, RZ ;  /* 0x000000001c067210 */ /* 0x080fe20007f5e0ff */
[----:B------:R-:W2:Y:S01]  /*8b70*/  LDCU UR4, c[0x0][0x39c] ;  /* 0x00007380ff0477ac */ /* 0x000ea20008000800 */
[----:B------:R-:W-:Y:S02]  /*8b80*/  LOP3.LUT R18, R4, 0x82, RZ, 0xfc, !PT ;  /* 0x0000008204127812 */ /* 0x000fe400078efcff */
[----:B------:R-:W-:Y:S01]  /*8b90*/  LEA.HI.X.SX32 R7, R28, R5, 0x1, P2 ;  /* 0x000000051c077211 */ /* 0x000fe200010f0eff */
[C---:B------:R-:W-:Y:S01]  /*8ba0*/  IMAD R28, R3.reuse, 0x2, R28 ;  /* 0x00000002031c7824 */ /* 0x040fe200078e021c */
[----:B---3--:R-:W-:Y:S01]  /*8bb0*/  ISETP.LT.AND P5, PT, R18, UR5, !P0 ;  /* 0x0000000512007c0c */ /* 0x008fe2000c7a1270 */
[----:B------:R-:W3:Y:S01]  /*8bc0*/  LDCU UR5, c[0x0][0x39c] ;  /* 0x00007380ff0577ac */ /* 0x000ee20008000800 */
[----:B------:R-:W-:Y:S01]  /*8bd0*/  LOP3.LUT R26, R4, 0x80, RZ, 0xfc, !PT ;  /* 0x00000080041a7812 */ /* 0x000fe200078efcff */
[----:B------:R5:W-:Y:S01]  /*8be0*/  @P4 STG.E.U8 desc[UR16][R6.64], R27 ;  /* 0x0000001b06004986 */ /* 0x000be2000c101110 */
[----:B0-----:R-:W-:Y:S01]  /*8bf0*/  IADD3 R16, P4, PT, R28, R0, RZ ;  /* 0x000000001c107210 */ /* 0x001fe20007f9e0ff */
[----:B-1----:R-:W-:Y:S01]  /*8c00*/  IMAD R24, R3, 0x2, R28 ;  /* 0x0000000203187824 */ /* 0x002fe200078e021c */
[----:B------:R-:W-:-:S02]  /*8c10*/  PRMT R25, R19, 0x7773, RZ ;  /* 0x0000777313197816 */ /* 0x000fc400000000ff */
[-C--:B------:R-:W-:Y:S02]  /*8c20*/  LEA.HI.X.SX32 R17, R28, R5.reuse, 0x1, P4 ;  /* 0x000000051c117211 */ /* 0x080fe400020f0eff */
[-C--:B------:R-:W-:Y:S02]  /*8c30*/  IADD3 R18, P4, PT, R24, R0.reuse, RZ ;  /* 0x0000000018127210 */ /* 0x080fe40007f9e0ff */
[----:B------:R-:W-:Y:S02]  /*8c40*/  LOP3.LUT R28, R4, 0x84, RZ, 0xfc, !PT ;  /* 0x00000084041c7812 */ /* 0x000fe400078efcff */
[----:B------:R-:W-:Y:S02]  /*8c50*/  PRMT R29, R19, 0x7772, RZ ;  /* 0x00007772131d7816 */ /* 0x000fe400000000ff */
[----:B------:R-:W-:Y:S02]  /*8c60*/  LEA.HI.X.SX32 R19, R24, R5, 0x1, P4 ;  /* 0x0000000518137211 */ /* 0x000fe400020f0eff */
[----:B--2---:R-:W-:Y:S01]  /*8c70*/  ISETP.LT.AND P4, PT, R28, UR4, !P0 ;  /* 0x000000041c007c0c */ /* 0x004fe2000c781270 */
[----:B------:R-:W0:Y:S01]  /*8c80*/  LDCU UR4, c[0x0][0x39c] ;  /* 0x00007380ff0477ac */ /* 0x000e220008000800 */
[----:B----4-:R-:W-:Y:S01]  /*8c90*/  ISETP.LT.AND P2, PT, R26, UR6, !P0 ;  /* 0x000000061a007c0c */ /* 0x010fe2000c741270 */
[C---:B------:R-:W-:Y:S01]  /*8ca0*/  IMAD R26, R3.reuse, 0x2, R24 ;  /* 0x00000002031a7824 */ /* 0x040fe200078e0218 */
[----:B------:R-:W-:Y:S01]  /*8cb0*/  LOP3.LUT R28, R4, 0x86, RZ, 0xfc, !PT ;  /* 0x00000086041c7812 */ /* 0x000fe200078efcff */
[----:B------:R-:W1:Y:S01]  /*8cc0*/  LDCU UR6, c[0x0][0x39c] ;  /* 0x00007380ff0677ac */ /* 0x000e620008000800 */
[----:B------:R2:W-:Y:S01]  /*8cd0*/  @P6 STG.E.U8 desc[UR16][R16.64], R29 ;  /* 0x0000001d10006986 */ /* 0x0005e2000c101110 */
[----:B------:R-:W-:Y:S01]  /*8ce0*/  IMAD R24, R3, 0x2, R26 ;  /* 0x0000000203187824 */ /* 0x000fe200078e021a */
[----:B-----5:R-:W-:-:S02]  /*8cf0*/  IADD3 R6, P6, PT, R26, R0, RZ ;  /* 0x000000001a067210 */ /* 0x020fc40007fde0ff */
[----:B------:R4:W-:Y:S01]  /*8d00*/  @P3 STG.E.U8 desc[UR16][R18.64], R25 ;  /* 0x0000001912003986 */ /* 0x0009e2000c101110 */
[----:B---3--:R-:W-:Y:S01]  /*8d10*/  ISETP.LT.AND P3, PT, R28, UR5, !P0 ;  /* 0x000000051c007c0c */ /* 0x008fe2000c761270 */
[----:B------:R-:W3:Y:S01]  /*8d20*/  LDCU UR5, c[0x0][0x39c] ;  /* 0x00007380ff0577ac */ /* 0x000ee20008000800 */
[-C--:B------:R-:W-:Y:S01]  /*8d30*/  LEA.HI.X.SX32 R7, R26, R5.reuse, 0x1, P6 ;  /* 0x000000051a077211 */ /* 0x080fe200030f0eff */
[C---:B------:R-:W-:Y:S01]  /*8d40*/  IMAD R26, R3.reuse, 0x2, R24 ;  /* 0x00000002031a7824 */ /* 0x040fe200078e0218 */
[----:B------:R-:W-:Y:S02]  /*8d50*/  PRMT R27, R8, 0x7770, RZ ;  /* 0x00007770081b7816 */ /* 0x000fe400000000ff */
[----:B------:R-:W-:Y:S02]  /*8d60*/  LOP3.LUT R28, R4, 0x88, RZ, 0xfc, !PT ;  /* 0x00000088041c7812 */ /* 0x000fe400078efcff */
[----:B--2---:R-:W-:Y:S01]  /*8d70*/  IADD3 R16, P6, PT, R24, R0, RZ ;  /* 0x0000000018107210 */ /* 0x004fe20007fde0ff */
[----:B------:R2:W-:Y:S01]  /*8d80*/  @P2 STG.E.U8 desc[UR16][R6.64], R27 ;  /* 0x0000001b06002986 */ /* 0x0005e2000c101110 */
[----:B0-----:R-:W-:Y:S01]  /*8d90*/  ISETP.LT.AND P2, PT, R28, UR4, !P0 ;  /* 0x000000041c007c0c */ /* 0x001fe2000c741270 */
[----:B------:R-:W0:Y:S01]  /*8da0*/  LDCU UR4, c[0x0][0x39c] ;  /* 0x00007380ff0477ac */ /* 0x000e220008000800 */
[----:B------:R-:W-:Y:S01]  /*8db0*/  LEA.HI.X.SX32 R17, R24, R5, 0x1, P6 ;  /* 0x0000000518117211 */ /* 0x000fe200030f0eff */
[----:B------:R-:W-:Y:S01]  /*8dc0*/  IMAD R24, R3, 0x2, R26 ;  /* 0x0000000203187824 */ /* 0x000fe200078e021a */
[----:B----4-:R-:W-:-:S02]  /*8dd0*/  PRMT R25, R8, 0x7771, RZ ;  /* 0x0000777108197816 */ /* 0x010fc400000000ff */
[-C--:B------:R-:W-:Y:S02]  /*8de0*/  IADD3 R18, P6, PT, R26, R0.reuse, RZ ;  /* 0x000000001a127210 */ /* 0x080fe40007fde0ff */
[----:B------:R-:W-:Y:S01]  /*8df0*/  LOP3.LUT R28, R4, 0x8a, RZ, 0xfc, !PT ;  /* 0x0000008a041c7812 */ /* 0x000fe200078efcff */
[----:B------:R4:W-:Y:S01]  /*8e00*/  @P5 STG.E.U8 desc[UR16][R16.64], R25 ;  /* 0x0000001910005986 */ /* 0x0009e2000c101110 */
[----:B------:R-:W-:Y:S01]  /*8e10*/  LEA.HI.X.SX32 R19, R26, R5, 0x1, P6 ;  /* 0x000000051a137211 */ /* 0x000fe200030f0eff */
[----:B------:R-:W-:Y:S01]  /*8e20*/  IMAD R26, R3, 0x2, R24 ;  /* 0x00000002031a7824 */ /* 0x000fe200078e0218 */
[----:B--2---:R-:W-:Y:S02]  /*8e30*/  PRMT R27, R8, 0x7772, RZ ;  /* 0x00007772081b7816 */ /* 0x004fe400000000ff */
[----:B-1----:R-:W-:Y:S01]  /*8e40*/  ISETP.LT.AND P5, PT, R28, UR6, !P0 ;  /* 0x000000061c007c0c */ /* 0x002fe2000c7a1270 */
[----:B------:R-:W1:Y:S01]  /*8e50*/  LDCU UR6, c[0x0][0x39c] ;  /* 0x00007380ff0677ac */ /* 0x000e620008000800 */
[----:B------:R-:W-:Y:S01]  /*8e60*/  LOP3.LUT R28, R4, 0x8c, RZ, 0xfc, !PT ;  /* 0x0000008c041c7812 */ /* 0x000fe200078efcff */
[----:B------:R2:W-:Y:S01]  /*8e70*/  @P4 STG.E.U8 desc[UR16][R18.64], R27 ;  /* 0x0000001b12004986 */ /* 0x0005e2000c101110 */
[----:B------:R-:W-:-:S02]  /*8e80*/  IADD3 R6, P6, PT, R24, R0, RZ ;  /* 0x0000000018067210 */ /* 0x000fc40007fde0ff */
[----:B---3--:R-:W-:Y:S01]  /*8e90*/  ISETP.LT.AND P4, PT, R28, UR5, !P0 ;  /* 0x000000051c007c0c */ /* 0x008fe2000c781270 */
[----:B------:R-:W3:Y:S01]  /*8ea0*/  LDCU UR5, c[0x0][0x39c] ;  /* 0x00007380ff0577ac */ /* 0x000ee20008000800 */
[-C--:B------:R-:W-:Y:S02]  /*8eb0*/  LEA.HI.X.SX32 R7, R24, R5.reuse, 0x1, P6 ;  /* 0x0000000518077211 */ /* 0x080fe400030f0eff */
[----:B----4-:R-:W-:Y:S01]  /*8ec0*/  PRMT R25, R8, 0x7773, RZ ;  /* 0x0000777308197816 */ /* 0x010fe200000000ff */
[----:B------:R-:W-:Y:S01]  /*8ed0*/  IMAD R8, R3, 0x2, R26 ;  /* 0x0000000203087824 */ /* 0x000fe200078e021a */
[----:B------:R-:W-:Y:S02]  /*8ee0*/  IADD3 R16, P6, PT, R26, R0, RZ ;  /* 0x000000001a107210 */ /* 0x000fe40007fde0ff */
[----:B------:R-:W-:Y:S01]  /*8ef0*/  LOP3.LUT R24, R4, 0x8e, RZ, 0xfc, !PT ;  /* 0x0000008e04187812 */ /* 0x000fe200078efcff */
[----:B------:R4:W-:Y:S01]  /*8f00*/  @P3 STG.E.U8 desc[UR16][R6.64], R25 ;  /* 0x0000001906003986 */ /* 0x0009e2000c101110 */
[----:B------:R-:W-:-:S02]  /*8f10*/  LEA.HI.X.SX32 R17, R26, R5, 0x1, P6 ;  /* 0x000000051a117211 */ /* 0x000fc400030f0eff */
[----:B--2---:R-:W-:Y:S02]  /*8f20*/  PRMT R27, R9, 0x7770, RZ ;  /* 0x00007770091b7816 */ /* 0x004fe400000000ff */
[----:B0-----:R-:W-:Y:S01]  /*8f30*/  ISETP.LT.AND P3, PT, R24, UR4, !P0 ;  /* 0x0000000418007c0c */ /* 0x001fe2000c761270 */
[----:B------:R-:W0:Y:S01]  /*8f40*/  LDCU UR4, c[0x0][0x39c] ;  /* 0x00007380ff0477ac */ /* 0x000e220008000800 */
        /* <DEDUP_REMOVED lines=8> */
[----:B----4-:R-:W-:-:S02]  /*8fd0*/  IADD3 R6, P6, PT, R24, R0, RZ ;  /* 0x0000000018067210 */ /* 0x010fc40007fde0ff */
[----:B------:R-:W-:Y:S02]  /*8fe0*/  PRMT R25, R9, 0x7771, RZ ;  /* 0x0000777109197816 */ /* 0x000fe400000000ff */
[----:B------:R-:W-:Y:S02]  /*8ff0*/  LOP3.LUT R26, R4, 0x92, RZ, 0xfc, !PT ;  /* 0x00000092041a7812 */ /* 0x000fe400078efcff */
[-C--:B------:R-:W-:Y:S01]  /*9000*/  LEA.HI.X.SX32 R7, R24, R5.reuse, 0x1, P6 ;  /* 0x0000000518077211 */ /* 0x080fe200030f0eff */
[----:B------:R-:W-:Y:S01]  /*9010*/  IMAD R24, R3, 0x2, R8 ;  /* 0x0000000203187824 */ /* 0x000fe200078e0208 */
[----:B--2---:R-:W-:Y:S01]  /*9020*/  IADD3 R16, P6, PT, R8, R0, RZ ;  /* 0x0000000008107210 */ /* 0x004fe20007fde0ff */
        /* <DEDUP_REMOVED lines=8> */
[----:B0-----:R-:W-:Y:S01]  /*90b0*/  ISETP.LT.AND P4, PT, R26, UR4, !P0 ;  /* 0x000000041a007c0c */ /* 0x001fe2000c781270 */
[----:B------:R-:W0:Y:S01]  /*90c0*/  LDCU UR4, c[0x0][0x39c] ;  /* 0x00007380ff0477ac */ /* 0x000e220008000800 */
[----:B--2---:R-:W-:Y:S02]  /*90d0*/  PRMT R25, R9, 0x7773, RZ ;  /* 0x0000777309197816 */ /* 0x004fe400000000ff */
        /* <DEDUP_REMOVED lines=12> */
[----:B--2---:R-:W-:-:S02]  /*91a0*/  IADD3 R16, P6, PT, R18, R0, RZ ;  /* 0x0000000012107210 */ /* 0x004fc40007fde0ff */
[----:B------:R-:W-:Y:S02]  /*91b0*/  PRMT R25, R10, 0x7771, RZ ;  /* 0x000077710a197816 */ /* 0x000fe400000000ff */
[----:B------:R-:W-:Y:S01]  /*91c0*/  LEA.HI.X.SX32 R17, R18, R5, 0x1, P6 ;  /* 0x0000000512117211 */ /* 0x000fe200030f0eff */
[C---:B------:R-:W-:Y:S01]  /*91d0*/  IMAD R18, R3.reuse, 0x2, R18 ;  /* 0x0000000203127824 */ /* 0x040fe200078e0212 */
[----:B-----5:R-:W-:Y:S01]  /*91e0*/  PRMT R19, R10, 0x7772, RZ ;  /* 0x000077720a137816 */ /* 0x020fe200000000ff */
[----:B------:R2:W-:Y:S01]  /*91f0*/  @P5 STG.E.U8 desc[UR16][R6.64], R25 ;  /* 0x0000001906005986 */ /* 0x0005e2000c101110 */
[----:B------:R-:W-:Y:S02]  /*9200*/  LOP3.LUT R24, R4, 0x9a, RZ, 0xfc, !PT ;  /* 0x0000009a04187812 */ /* 0x000fe400078efcff */
[----:B0-----:R-:W-:Y:S01]  /*9210*/  ISETP.LT.AND P2, PT, R26, UR4, !P0 ;  /* 0x000000041a007c0c */ /* 0x001fe2000c741270 */
[----:B------:R-:W0:Y:S01]  /*9220*/  LDCU UR4, c[0x0][0x39c] ;  /* 0x00007380ff0477ac */ /* 0x000e220008000800 */
        /* <DEDUP_REMOVED lines=9> */
[----:B--2---:R-:W-:Y:S02]  /*92c0*/  IADD3 R6, P4, PT, R24, R0, RZ ;  /* 0x0000000018067210 */ /* 0x004fe40007f9e0ff */
[----:B------:R-:W-:Y:S02]  /*92d0*/  PRMT R25, R10, 0x7773, RZ ;  /* 0x000077730a197816 */ /* 0x000fe400000000ff */
[----:B-1----:R-:W-:Y:S02]  /*92e0*/  PRMT R19, R11, 0x7770, RZ ;  /* 0x000077700b137816 */ /* 0x002fe400000000ff */
[----:B------:R-:W-:Y:S01]  /*92f0*/  LEA.HI.X.SX32 R7, R24, R5, 0x1, P4 ;  /* 0x0000000518077211 */ /* 0x000fe200020f0eff */
[----:B------:R-:W-:Y:S01]  /*9300*/  IMAD R24, R3, 0x2, R24 ;  /* 0x0000000203187824 */ /* 0x000fe200078e0218 */
[----:B------:R-:W-:Y:S01]  /*9310*/  LOP3.LUT R10, R4, 0x9e, RZ, 0xfc, !PT ;  /* 0x0000009e040a7812 */ /* 0x000fe200078efcff */
[----:B------:R1:W-:Y:S01]  /*9320*/  @P3 STG.E.U8 desc[UR16][R8.64], R25 ;  /* 0x0000001908003986 */ /* 0x0003e2000c101110 */
[----:B------:R-:W-:-:S02]  /*9330*/  PRMT R27, R11, 0x7771, RZ ;  /* 0x000077710b1b7816 */ /* 0x000fc400000000ff */
[----:B0-----:R-:W-:Y:S01]  /*9340*/  ISETP.LT.AND P4, PT, R10, UR4, !P0 ;  /* 0x000000040a007c0c */ /* 0x001fe2000c781270 */
[----:B------:R0:W-:Y:S01]  /*9350*/  @P2 STG.E.U8 desc[UR16][R6.64], R19 ;  /* 0x0000001306002986 */ /* 0x0001e2000c101110 */
[-C--:B------:R-:W-:Y:S01]  /*9360*/  IADD3 R16, P2, PT, R24, R0.reuse, RZ ;  /* 0x0000000018107210 */ /* 0x080fe20007f5e0ff */
[----:B------:R-:W2:Y:S01]  /*9370*/  LDCU UR4, c[0x0][0x39c] ;  /* 0x00007380ff0477ac */ /* 0x000ea20008000800 */
[----:B------:R-:W-:Y:S02]  /*9380*/  LOP3.LUT R10, R4, 0xa2, RZ, 0xfc, !PT ;  /* 0x000000a2040a7812 */ /* 0x000fe400078efcff */
[----:B------:R-:W-:Y:S01]  /*9390*/  LEA.HI.X.SX32 R17, R24, R5, 0x1, P2 ;  /* 0x0000000518117211 */ /* 0x000fe200010f0eff */
[----:B------:R-:W-:Y:S01]  /*93a0*/  IMAD R24, R3, 0x2, R24 ;  /* 0x0000000203187824 */ /* 0x000fe200078e0218 */
[----:B---3--:R-:W-:Y:S01]  /*93b0*/  ISETP.LT.AND P3, PT, R10, UR5, !P0 ;  /* 0x000000050a007c0c */ /* 0x008fe2000c761270 */
[----:B------:R-:W3:Y:S01]  /*93c0*/  LDCU UR5, c[0x0][0x39c] ;  /* 0x00007380ff0577ac */ /* 0x000ee20008000800 */
[----:B-1----:R-:W-:Y:S01]  /*93d0*/  PRMT R25, R11, 0x7772, RZ ;  /* 0x000077720b197816 */ /* 0x002fe200000000ff */
[----:B------:R1:W-:Y:S01]  /*93e0*/  @P5 STG.E.U8 desc[UR16][R16.64], R27 ;  /* 0x0000001b10005986 */ /* 0x0003e2000c101110 */
[----:B------:R-:W-:Y:S01]  /*93f0*/  IMAD R10, R3, 0x2, R24 ;  /* 0x00000002030a7824 */ /* 0x000fe200078e0218 */
[----:B0-----:R-:W-:-:S02]  /*9400*/  IADD3 R6, P5, PT, R24, R0, RZ ;  /* 0x0000000018067210 */ /* 0x001fc40007fbe0ff */
[----:B------:R-:W-:Y:S02]  /*9410*/  PRMT R19, R11, 0x7773, RZ ;  /* 0x000077730b137816 */ /* 0x000fe400000000ff */
[-C--:B------:R-:W-:Y:S02]  /*9420*/  LEA.HI.X.SX32 R7, R24, R5.reuse, 0x1, P5 ;  /* 0x0000000518077211 */ /* 0x080fe400028f0eff */
[----:B------:R-:W-:Y:S02]  /*9430*/  IADD3 R8, P5, PT, R10, R0, RZ ;  /* 0x000000000a087210 */ /* 0x000fe40007fbe0ff */
[C---:B------:R-:W-:Y:S01]  /*9440*/  LOP3.LUT R11, R4.reuse, 0xa4, RZ, 0xfc, !PT ;  /* 0x000000a4040b7812 */ /* 0x040fe200078efcff */
[----:B------:R0:W-:Y:S01]  /*9450*/  @P6 STG.E.U8 desc[UR16][R6.64], R25 ;  /* 0x0000001906006986 */ /* 0x0001e2000c101110 */
[----:B------:R-:W-:Y:S02]  /*9460*/  LOP3.LUT R18, R4, 0xa0, RZ, 0xfc, !PT ;  /* 0x000000a004127812 */ /* 0x000fe400078efcff */
[----:B------:R-:W-:-:S02]  /*9470*/  LEA.HI.X.SX32 R9, R10, R5, 0x1, P5 ;  /* 0x000000050a097211 */ /* 0x000fc400028f0eff */
[----:B--2---:R-:W-:Y:S01]  /*9480*/  ISETP.LT.AND P5, PT, R11, UR4, !P0 ;  /* 0x000000040b007c0c */ /* 0x004fe2000c7a1270 */
[----:B------:R-:W2:Y:S01]  /*9490*/  LDCU UR4, c[0x0][0x39c] ;  /* 0x00007380ff0477ac */ /* 0x000ea20008000800 */
[----:B----4-:R-:W-:Y:S01]  /*94a0*/  ISETP.LT.AND P2, PT, R18, UR6, !P0 ;  /* 0x0000000612007c0c */ /* 0x010fe2000c741270 */
[C---:B------:R-:W-:Y:S01]  /*94b0*/  IMAD R18, R3.reuse, 0x2, R10 ;  /* 0x0000000203127824 */ /* 0x040fe200078e020a */
[----:B-1----:R-:W-:Y:S01]  /*94c0*/  LOP3.LUT R17, R4, 0xa6, RZ, 0xfc, !PT ;  /* 0x000000a604117812 */ /* 0x002fe200078efcff */
[----:B------:R-:W1:Y:S01]  /*94d0*/  LDCU UR6, c[0x0][0x39c] ;  /* 0x00007380ff0677ac */ /* 0x000e620008000800 */
[----:B------:R4:W-:Y:S01]  /*94e0*/  @P4 STG.E.U8 desc[UR16][R8.64], R19 ;  /* 0x0000001308004986 */ /* 0x0009e2000c101110 */
[----:B------:R-:W-:Y:S01]  /*94f0*/  IMAD R16, R3, 0x2, R18 ;  /* 0x0000000203107824 */ /* 0x000fe200078e0212 */
[C---:B------:R-:W-:Y:S02]  /*9500*/  IADD3 R10, P6, PT, R18.reuse, R0, RZ ;  /* 0x00000000120a7210 */ /* 0x040fe40007fde0ff */
[----:B---3--:R-:W-:Y:S01]  /*9510*/  ISETP.LT.AND P4, PT, R17, UR5, !P0 ;  /* 0x0000000511007c0c */ /* 0x008fe2000c781270 */
[----:B------:R-:W3:Y:S01]  /*9520*/  LDCU UR5, c[0x0][0x39c] ;  /* 0x00007380ff0577ac */ /* 0x000ee20008000800 */
[----:B------:R-:W-:Y:S01]  /*9530*/  LEA.HI.X.SX32 R11, R18, R5, 0x1, P6 ;  /* 0x00000005120b7211 */ /* 0x000fe200030f0eff */
[----:B------:R-:W-:Y:S01]  /*9540*/  IMAD R18, R3, 0x2, R16 ;  /* 0x0000000203127824 */ /* 0x000fe200078e0210 */
[----:B------:R-:W-:-:S02]  /*9550*/  PRMT R27, R12, 0x7770, RZ ;  /* 0x000077700c1b7816 */ /* 0x000fc400000000ff */
[-C--:B0-----:R-:W-:Y:S02]  /*9560*/  IADD3 R6, P6, PT, R16, R0.reuse, RZ ;  /* 0x0000000010067210 */ /* 0x081fe40007fde0ff */
[----:B------:R-:W-:Y:S01]  /*9570*/  LOP3.LUT R24, R4, 0xa8, RZ, 0xfc, !PT ;  /* 0x000000a804187812 */ /* 0x000fe200078efcff */
[----:B------:R0:W-:Y:S01]  /*9580*/  @P2 STG.E.U8 desc[UR16][R10.64], R27 ;  /* 0x0000001b0a002986 */ /* 0x0001e2000c101110 */
[----:B------:R-:W-:Y:S01]  /*9590*/  LEA.HI.X.SX32 R7, R16, R5, 0x1, P6 ;  /* 0x0000000510077211 */ /* 0x000fe200030f0eff */
[----:B------:R-:W-:Y:S01]  /*95a0*/  IMAD R16, R3, 0x2, R18 ;  /* 0x0000000203107824 */ /* 0x000fe200078e0212 */
[----:B------:R-:W-:Y:S02]  /*95b0*/  PRMT R17, R12, 0x7771, RZ ;  /* 0x000077710c117816 */ /* 0x000fe400000000ff */
[----:B--2---:R-:W-:Y:S01]  /*95c0*/  ISETP.LT.AND P2, PT, R24, UR4, !P0 ;  /* 0x0000000418007c0c */ /* 0x004fe2000c741270 */
[----:B------:R-:W2:Y:S01]  /*95d0*/  LDCU UR4, c[0x0][0x39c] ;  /* 0x00007380ff0477ac */ /* 0x000ea20008000800 */
[----:B----4-:R-:W-:Y:S01]  /*95e0*/  IADD3 R8, P6, PT, R18, R0, RZ ;  /* 0x0000000012087210 */ /* 0x010fe20007fde0ff */
[----:B------:R4:W-:Y:S01]  /*95f0*/  @P3 STG.E.U8 desc[UR16][R6.64], R17 ;  /* 0x0000001106003986 */ /* 0x0009e2000c101110 */
[----:B------:R-:W-:-:S02]  /*9600*/  LOP3.LUT R24, R4, 0xaa, RZ, 0xfc, !PT ;  /* 0x000000aa04187812 */ /* 0x000fc400078efcff */
[-C--:B------:R-:W-:Y:S01]  /*9610*/  LEA.HI.X.SX32 R9, R18, R5.reuse, 0x1, P6 ;  /* 0x0000000512097211 */ /* 0x080fe200030f0eff */
[----:B------:R-:W-:Y:S01]  /*9620*/  IMAD R18, R3, 0x2, R16 ;  /* 0x0000000203127824 */ /* 0x000fe200078e0210 */
[----:B------:R-:W-:Y:S02]  /*9630*/  PRMT R19, R12, 0x7772, RZ ;  /* 0x000077720c137816 */ /* 0x000fe400000000ff */
[----:B-1----:R-:W-:Y:S01]  /*9640*/  ISETP.LT.AND P3, PT, R24, UR6, !P0 ;  /* 0x0000000618007c0c */ /* 0x002fe2000c761270 */
[----:B------:R-:W1:Y:S01]  /*9650*/  LDCU UR6, c[0x0][0x39c] ;  /* 0x00007380ff0677ac */ /* 0x000e620008000800 */
[----:B------:R-:W-:Y:S01]  /*9660*/  LOP3.LUT R24, R4, 0xac, RZ, 0xfc, !PT ;  /* 0x000000ac04187812 */ /* 0x000fe200078efcff */
[----:B------:R5:W-:Y:S01]  /*9670*/  @P5 STG.E.U8 desc[UR16][R8.64], R19 ;  /* 0x0000001308005986 */ /* 0x000be2000c101110 */
[----:B0-----:R-:W-:Y:S02]  /*9680*/  IADD3 R10, P6, PT, R16, R0, RZ ;  /* 0x00000000100a7210 */ /* 0x001fe40007fde0ff */
[----:B---3--:R-:W-:Y:S01]  /*9690*/  ISETP.LT.AND P5, PT, R24, UR5, !P0 ;  /* 0x0000000518007c0c */ /* 0x008fe2000c7a1270 */
[----:B------:R-:W0:Y:S01]  /*96a0*/  LDCU UR5, c[0x0][0x39c] ;  /* 0x00007380ff0577ac */ /* 0x000e220008000800 */
[----:B------:R-:W-:-:S02]  /*96b0*/  LEA.HI.X.SX32 R11, R16, R5, 0x1, P6 ;  /* 0x00000005100b7211 */ /* 0x000fc400030f0eff */
[----:B----4-:R-:W-:Y:S01]  /*96c0*/  PRMT R17, R12, 0x7773, RZ ;  /* 0x000077730c117816 */ /* 0x010fe200000000ff */
[----:B------:R-:W-:Y:S01]  /*96d0*/  IMAD R12, R3, 0x2, R18 ;  /* 0x00000002030c7824 */ /* 0x000fe200078e0212 */
[-C--:B------:R-:W-:Y:S02]  /*96e0*/  IADD3 R6, P6, PT, R18, R0.reuse, RZ ;  /* 0x0000000012067210 */ /* 0x080fe40007fde0ff */
[----:B------:R-:W-:Y:S01]  /*96f0*/  LOP3.LUT R16, R4, 0xae, RZ, 0xfc, !PT ;  /* 0x000000ae04107812 */ /* 0x000fe200078efcff */
[----:B------:R3:W-:Y:S01]  /*9700*/  @P4 STG.E.U8 desc[UR16][R10.64], R17 ;  /* 0x000000110a004986 */ /* 0x0007e2000c101110 */
[-C--:B------:R-:W-:Y:S02]  /*9710*/  LEA.HI.X.SX32 R7, R18, R5.reuse, 0x1, P6 ;  /* 0x0000000512077211 */ /* 0x080fe400030f0eff */
        /* <DEDUP_REMOVED lines=9> */
[----:B0-----:R-:W-:Y:S01]  /*97b0*/  ISETP.LT.AND P2, PT, R18, UR5, !P0 ;  /* 0x0000000512007c0c */ /* 0x001fe2000c741270 */
[----:B------:R-:W0:Y:S01]  /*97c0*/  LDCU UR5, c[0x0][0x39c] ;  /* 0x00007380ff0577ac */ /* 0x000e220008000800 */
[----:B---3--:R-:W-:-:S02]  /*97d0*/  IADD3 R10, P6, PT, R16, R0, RZ ;  /* 0x00000000100a7210 */ /* 0x008fc40007fde0ff */
        /* <DEDUP_REMOVED lines=12> */
[----:B--2---:R-:W-:Y:S01]  /*98a0*/  ISETP.LT.AND P5, PT, R18, UR4, !P0 ;  /* 0x0000000412007c0c */ /* 0x004fe2000c7a1270 */
[----:B------:R-:W2:Y:S01]  /*98b0*/  LDCU UR4, c[0x0][0x39c] ;  /* 0x00007380ff0477ac */ /* 0x000ea20008000800 */
[----:B------:R-:W-:Y:S02]  /*98c0*/  LOP3.LUT R12, R4, 0xb6, RZ, 0xfc, !PT ;  /* 0x000000b6040c7812 */ /* 0x000fe400078efcff */
[CC--:B---3--:R-:W-:Y:S02]  /*98d0*/  IADD3 R8, P6, PT, R16.reuse, R0.reuse, RZ ;  /* 0x0000000010087210 */ /* 0x0c8fe40007fde0ff */
[----:B------:R-:W-:Y:S02]  /*98e0*/  PRMT R17, R13, 0x7773, RZ ;  /* 0x000077730d117816 */ /* 0x000fe400000000ff */
[----:B------:R-:W-:Y:S01]  /*98f0*/  LEA.HI.X.SX32 R9, R16, R5, 0x1, P6 ;  /* 0x0000000510097211 */ /* 0x000fe200030f0eff */
[C---:B------:R-:W-:Y:S01]  /*9900*/  IMAD R16, R3.reuse, 0x2, R16 ;  /* 0x0000000203107824 */ /* 0x040fe200078e0210 */
[----:B------:R-:W-:Y:S01]  /*9910*/  PRMT R13, R14, 0x7770, RZ ;  /* 0x000077700e0d7816 */ /* 0x000fe200000000ff */
[----:B------:R3:W-:Y:S01]  /*9920*/  @P4 STG.E.U8 desc[UR16][R6.64], R17 ;  /* 0x0000001106004986 */ /* 0x0007e2000c101110 */
[----:B0-----:R-:W-:Y:S01]  /*9930*/  ISETP.LT.AND P4, PT, R12, UR5, !P0 ;  /* 0x000000050c007c0c */ /* 0x001fe2000c781270 */
[----:B------:R-:W0:Y:S01]  /*9940*/  LDCU UR5, c[0x0][0x39c] ;  /* 0x00007380ff0577ac */ /* 0x000e220008000800 */
[----:B------:R-:W-:Y:S01]  /*9950*/  IMAD R12, R3, 0x2, R16 ;  /* 0x00000002030c7824 */ /* 0x000fe200078e0210 */
[----:B------:R5:W-:Y:S01]  /*9960*/  @P2 STG.E.U8 desc[UR16][R8.64], R13 ;  /* 0x0000000d08002986 */ /* 0x000be2000c101110 */
[----:B----4-:R-:W-:-:S02]  /*9970*/  IADD3 R10, P2, PT, R16, R0, RZ ;  /* 0x00000000100a7210 */ /* 0x010fc40007f5e0ff */
[----:B------:R-:W-:Y:S02]  /*9980*/  LOP3.LUT R18, R4, 0xb8, RZ, 0xfc, !PT ;  /* 0x000000b804127812 */ /* 0x000fe400078efcff */
[-C--:B------:R-:W-:Y:S02]  /*9990*/  LEA.HI.X.SX32 R11, R16, R5.reuse, 0x1, P2 ;  /* 0x00000005100b7211 */ /* 0x080fe400010f0eff */
[----:B------:R-:W-:Y:S02]  /*99a0*/  LOP3.LUT R16, R4, 0xba, RZ, 0xfc, !PT ;  /* 0x000000ba04107812 */ /* 0x000fe400078efcff */
[-C--:B---3--:R-:W-:Y:S02]  /*99b0*/  IADD3 R6, P6, PT, R12, R0.reuse, RZ ;  /* 0x000000000c067210 */ /* 0x088fe40007fde0ff */
[----:B------:R-:W-:Y:S02]  /*99c0*/  PRMT R17, R14, 0x7771, RZ ;  /* 0x000077710e117816 */ /* 0x000fe400000000ff */
[----:B------:R-:W-:Y:S01]  /*99d0*/  LEA.HI.X.SX32 R7, R12, R5, 0x1, P6 ;  /* 0x000000050c077211 */ /* 0x000fe200030f0eff */
[C---:B------:R-:W-:Y:S01]  /*99e0*/  IMAD R12, R3.reuse, 0x2, R12 ;  /* 0x00000002030c7824 */ /* 0x040fe200078e020c */
[----:B-----5:R-:W-:Y:S01]  /*99f0*/  PRMT R13, R14, 0x7772, RZ ;  /* 0x000077720e0d7816 */ /* 0x020fe200000000ff */
[----:B------:R3:W-:Y:S01]  /*9a00*/  @P3 STG.E.U8 desc[UR16][R10.64], R17 ;  /* 0x000000110a003986 */ /* 0x0007e2000c101110 */
        /* <DEDUP_REMOVED lines=8> */
[----:B0-----:R-:W-:-:S02]  /*9a90*/  ISETP.LT.AND P6, PT, R9, UR5, !P0 ;  /* 0x0000000509007c0c */ /* 0x001fc4000c7c1270 */
[-C--:B------:R-:W-:Y:S01]  /*9aa0*/  LEA.HI.X.SX32 R9, R12, R5.reuse, 0x1, P5 ;  /* 0x000000050c097211 */ /* 0x080fe200028f0eff */
[----:B------:R-:W0:Y:S01]  /*9ab0*/  LDCU UR5, c[0x0][0x39c] ;  /* 0x00007380ff0577ac */ /* 0x000e220008000800 */
[----:B---3--:R-:W-:Y:S02]  /*9ac0*/  IADD3 R10, P5, PT, R16, R0, RZ ;  /* 0x00000000100a7210 */ /* 0x008fe40007fbe0ff */
[----:B------:R-:W-:Y:S02]  /*9ad0*/  PRMT R19, R14, 0x7773, RZ ;  /* 0x000077730e137816 */ /* 0x000fe400000000ff */
[----:B-1----:R-:W-:Y:S02]  /*9ae0*/  PRMT R13, R15, 0x7770, RZ ;  /* 0x000077700f0d7816 */ /* 0x002fe400000000ff */
[----:B------:R-:W-:Y:S01]  /*9af0*/  LEA.HI.X.SX32 R11, R16, R5, 0x1, P5 ;  /* 0x00000005100b7211 */ /* 0x000fe200028f0eff */
[----:B------:R-:W-:Y:S01]  /*9b00*/  IMAD R16, R3, 0x2, R16 ;  /* 0x0000000203107824 */ /* 0x000fe200078e0210 */
[----:B------:R-:W-:Y:S01]  /*9b10*/  LOP3.LUT R12, R4, 0xbe, RZ, 0xfc, !PT ;  /* 0x000000be040c7812 */ /* 0x000fe200078efcff */
[----:B------:R1:W-:Y:S01]  /*9b20*/  @P4 STG.E.U8 desc[UR16][R8.64], R19 ;  /* 0x0000001308004986 */ /* 0x0003e2000c101110 */
[----:B------:R-:W-:-:S02]  /*9b30*/  PRMT R17, R15, 0x7771, RZ ;  /* 0x000077710f117816 */ /* 0x000fc400000000ff */
[----:B--2---:R-:W-:Y:S01]  /*9b40*/  ISETP.LT.AND P5, PT, R12, UR4, !P0 ;  /* 0x000000040c007c0c */ /* 0x004fe2000c7a1270 */
[----:B------:R2:W-:Y:S01]  /*9b50*/  @P2 STG.E.U8 desc[UR16][R10.64], R13 ;  /* 0x0000000d0a002986 */ /* 0x0005e2000c101110 */
[-C--:B------:R-:W-:Y:S01]  /*9b60*/  IADD3 R6, P2, PT, R16, R0.reuse, RZ ;  /* 0x0000000010067210 */ /* 0x080fe20007f5e0ff */
[----:B------:R-:W3:Y:S01]  /*9b70*/  LDCU UR4, c[0x0][0x39c] ;  /* 0x00007380ff0477ac */ /* 0x000ee20008000800 */
[----:B------:R-:W-:Y:S02]  /*9b80*/  LOP3.LUT R12, R4, 0xc2, RZ, 0xfc, !PT ;  /* 0x000000c2040c7812 */ /* 0x000fe400078efcff */
[----:B------:R-:W-:Y:S01]  /*9b90*/  LEA.HI.X.SX32 R7, R16, R5, 0x1, P2 ;  /* 0x0000000510077211 */ /* 0x000fe200010f0eff */
[C---:B------:R-:W-:Y:S01]  /*9ba0*/  IMAD R16, R3.reuse, 0x2, R16 ;  /* 0x0000000203107824 */ /* 0x040fe200078e0210 */
[----:B0-----:R-:W-:Y:S01]  /*9bb0*/  ISETP.LT.AND P4, PT, R12, UR5, !P0 ;  /* 0x000000050c007c0c */ /* 0x001fe2000c781270 */
[----:B------:R-:W0:Y:S01]  /*9bc0*/  LDCU UR5, c[0x0][0x39c] ;  /* 0x00007380ff0577ac */ /* 0x000e220008000800 */
[----:B------:R-:W-:Y:S01]  /*9bd0*/  LOP3.LUT R14, R4, 0xc0, RZ, 0xfc, !PT ;  /* 0x000000c0040e7812 */ /* 0x000fe200078efcff */
[----:B------:R5:W-:Y:S01]  /*9be0*/  @P3 STG.E.U8 desc[UR16][R6.64], R17 ;  /* 0x0000001106003986 */ /* 0x000be2000c101110 */
[----:B-1----:R-:W-:Y:S01]  /*9bf0*/  IADD3 R8, P3, PT, R16, R0, RZ ;  /* 0x0000000010087210 */ /* 0x002fe20007f7e0ff */
[----:B------:R-:W-:Y:S01]  /*9c00*/  IMAD R12, R3, 0x2, R16 ;  /* 0x00000002030c7824 */ /* 0x000fe200078e0210 */
[----:B--2---:R-:W-:-:S02]  /*9c10*/  PRMT R13, R15, 0x7773, RZ ;  /* 0x000077730f0d7816 */ /* 0x004fc400000000ff */
[-C--:B------:R-:W-:Y:S02]  /*9c20*/  LEA.HI.X.SX32 R9, R16, R5.reuse, 0x1, P3 ;  /* 0x0000000510097211 */ /* 0x080fe400018f0eff */
[-C--:B------:R-:W-:Y:S02]  /*9c30*/  IADD3 R10, P3, PT, R12, R0.reuse, RZ ;  /* 0x000000000c0a7210 */ /* 0x080fe40007f7e0ff */
[----:B------:R-:W-:Y:S02]  /*9c40*/  LOP3.LUT R16, R4, 0xc4, RZ, 0xfc, !PT ;  /* 0x000000c404107812 */ /* 0x000fe400078efcff */
[----:B------:R-:W-:Y:S02]  /*9c50*/  LEA.HI.X.SX32 R11, R12, R5, 0x1, P3 ;  /* 0x000000050c0b7211 */ /* 0x000fe400018f0eff */
[----:B----4-:R-:W-:Y:S01]  /*9c60*/  ISETP.LT.AND P2, PT, R14, UR6, !P0 ;  /* 0x000000060e007c0c */ /* 0x010fe2000c741270 */
[----:B------:R-:W-:Y:S01]  /*9c70*/  IMAD R14, R3, 0x2, R12 ;  /* 0x00000002030e7824 */ /* 0x000fe200078e020c */
[----:B------:R-:W-:Y:S01]  /*9c80*/  PRMT R15, R15, 0x7772, RZ ;  /* 0x000077720f0f7816 */ /* 0x000fe200000000ff */
[----:B------:R-:W1:Y:S01]  /*9c90*/  LDCU UR6, c[0x0][0x39c] ;  /* 0x00007380ff0677ac */ /* 0x000e620008000800 */
[----:B---3--:R-:W-:Y:S01]  /*9ca0*/  ISETP.LT.AND P3, PT, R16, UR4, !P0 ;  /* 0x0000000410007c0c */ /* 0x008fe2000c761270 */
[----:B------:R-:W-:Y:S01]  /*9cb0*/  IMAD R12, R3, 0x2, R14 ;  /* 0x00000002030c7824 */ /* 0x000fe200078e020e */
[----:B------:R-:W-:Y:S01]  /*9cc0*/  LOP3.LUT R16, R4, 0xc6, RZ, 0xfc, !PT ;  /* 0x000000c604107812 */ /* 0x000fe200078efcff */
[----:B------:R-:W2:Y:S01]  /*9cd0*/  LDCU UR4, c[0x0][0x39c] ;  /* 0x00007380ff0477ac */ /* 0x000ea20008000800 */
[----:B------:R3:W-:Y:S01]  /*9ce0*/  @P6 STG.E.U8 desc[UR16][R8.64], R15 ;  /* 0x0000000f08006986 */ /* 0x0007e2000c101110 */
[----:B-----5:R-:W-:-:S02]  /*9cf0*/  IADD3 R6, P6, PT, R14, R0, RZ ;  /* 0x000000000e067210 */ /* 0x020fc40007fde0ff */
[----:B------:R-:W-:Y:S01]  /*9d00*/  PRMT R17, R20, 0x7770, RZ ;  /* 0x0000777014117816 */ /* 0x000fe200000000ff */
[----:B------:R4:W-:Y:S01]  /*9d10*/  @P5 STG.E.U8 desc[UR16][R10.64], R13 ;  /* 0x0000000d0a005986 */ /* 0x0009e2000c101110 */
[----:B------:R-:W-:Y:S02]  /*9d20*/  LEA.HI.X.SX32 R7, R14, R5, 0x1, P6 ;  /* 0x000000050e077211 */ /* 0x000fe400030f0eff */
[----:B0-----:R-:W-:Y:S01]  /*9d30*/  ISETP.LT.AND P5, PT, R16, UR5, !P0 ;  /* 0x0000000510007c0c */ /* 0x001fe2000c7a1270 */
[----:B------:R-:W0:Y:S01]  /*9d40*/  LDCU UR5, c[0x0][0x39c] ;  /* 0x00007380ff0577ac */ /* 0x000e220008000800 */
[C---:B------:R-:W-:Y:S01]  /*9d50*/  LOP3.LUT R14, R4.reuse, 0xc8, RZ, 0xfc, !PT ;  /* 0x000000c8040e7812 */ /* 0x040fe200078efcff */
[----:B------:R5:W-:Y:S01]  /*9d60*/  @P2 STG.E.U8 desc[UR16][R6.64], R17 ;  /* 0x0000001106002986 */ /* 0x000be2000c101110 */
[----:B------:R-:W-:Y:S02]  /*9d70*/  LOP3.LUT R16, R4, 0xca, RZ, 0xfc, !PT ;  /* 0x000000ca04107812 */ /* 0x000fe400078efcff */
[----:B---3--:R-:W-:-:S02]  /*9d80*/  IADD3 R8, P6, PT, R12, R0, RZ ;  /* 0x000000000c087210 */ /* 0x008fc40007fde0ff */
[----:B------:R-:W-:Y:S02]  /*9d90*/  PRMT R15, R20, 0x7772, RZ ;  /* 0x00007772140f7816 */ /* 0x000fe400000000ff */
[----:B------:R-:W-:Y:S01]  /*9da0*/  LEA.HI.X.SX32 R9, R12, R5, 0x1, P6 ;  /* 0x000000050c097211 */ /* 0x000fe200030f0eff */
[C---:B------:R-:W-:Y:S01]  /*9db0*/  IMAD R12, R3.reuse, 0x2, R12 ;  /* 0x00000002030c7824 */ /* 0x040fe200078e020c */
[----:B----4-:R-:W-:Y:S02]  /*9dc0*/  PRMT R13, R20, 0x7771, RZ ;  /* 0x00007771140d7816 */ /* 0x010fe400000000ff */
[----:B--2---:R-:W-:Y:S01]  /*9dd0*/  ISETP.LT.AND P2, PT, R14, UR4, !P0 ;  /* 0x000000040e007c0c */ /* 0x004fe2000c741270 */
[----:B------:R-:W2:Y:S01]  /*9de0*/  LDCU UR4, c[0x0][0x39c] ;  /* 0x00007380ff0477ac */ /* 0x000ea20008000800 */
[----:B------:R-:W-:Y:S01]  /*9df0*/  IMAD R14, R3, 0x2, R12 ;  /* 0x00000002030e7824 */ /* 0x000fe200078e020c */
[----:B------:R3:W-:Y:S01]  /*9e00*/  @P4 STG.E.U8 desc[UR16][R8.64], R13 ;  /* 0x0000000d08004986 */ /* 0x0007e2000c101110 */
[----:B------:R-:W-:-:S02]  /*9e10*/  IADD3 R10, P4, PT, R12, R0, RZ ;  /* 0x000000000c0a7210 */ /* 0x000fc40007f9e0ff */
[----:B-----5:R-:W-:Y:S02]  /*9e20*/  PRMT R17, R21, 0x7770, RZ ;  /* 0x0000777015117816 */ /* 0x020fe400000000ff */
[----:B------:R-:W-:Y:S02]  /*9e30*/  IADD3 R6, P6, PT, R14, R0, RZ ;  /* 0x000000000e067210 */ /* 0x000fe40007fde0ff */
[-C--:B------:R-:W-:Y:S02]  /*9e40*/  LEA.HI.X.SX32 R11, R12, R5.reuse, 0x1, P4 ;  /* 0x000000050c0b7211 */ /* 0x080fe400020f0eff */
[----:B------:R-:W-:Y:S01]  /*9e50*/  LEA.HI.X.SX32 R7, R14, R5, 0x1, P6 ;  /* 0x000000050e077211 */ /* 0x000fe200030f0eff */
[----:B------:R-:W-:Y:S01]  /*9e60*/  IMAD R14, R3, 0x2, R14 ;  /* 0x00000002030e7824 */ /* 0x000fe200078e020e */
[----:B------:R-:W-:Y:S01]  /*9e70*/  LOP3.LUT R12, R4, 0xcc, RZ, 0xfc, !PT ;  /* 0x000000cc040c7812 */ /* 0x000fe200078efcff */
[----:B------:R4:W-:Y:S01]  /*9e80*/  @P3 STG.E.U8 desc[UR16][R10.64], R15 ;  /* 0x0000000f0a003986 */ /* 0x0009e2000c101110 */
[----:B---3--:R-:W-:-:S02]  /*9e90*/  PRMT R13, R20, 0x7773, RZ ;  /* 0x00007773140d7816 */ /* 0x008fc400000000ff */
[----:B0-----:R-:W-:Y:S01]  /*9ea0*/  ISETP.LT.AND P4, PT, R16, UR5, !P0 ;  /* 0x0000000510007c0c */ /* 0x001fe2000c781270 */
[----:B------:R-:W0:Y:S01]  /*9eb0*/  LDCU UR5, c[0x0][0x39c] ;  /* 0x00007380ff0577ac */ /* 0x000e220008000800 */
[----:B-1----:R-:W-:Y:S01]  /*9ec0*/  ISETP.LT.AND P3, PT, R12, UR6, !P0 ;  /* 0x000000060c007c0c */ /* 0x002fe2000c761270 */
[----:B------:R-:W-:Y:S01]  /*9ed0*/  IMAD R12, R3, 0x2, R14 ;  /* 0x00000002030c7824 */ /* 0x000fe200078e020e */
[----:B------:R-:W-:Y:S01]  /*9ee0*/  LOP3.LUT R9, R4, 0xce, RZ, 0xfc, !PT ;  /* 0x000000ce04097812 */ /* 0x000fe200078efcff */
[----:B------:R1:W-:Y:S01]  /*9ef0*/  @P5 STG.E.U8 desc[UR16][R6.64], R13 ;  /* 0x0000000d06005986 */ /* 0x0003e2000c101110 */
[CC--:B------:R-:W-:Y:S01]  /*9f00*/  IADD3 R8, P6, PT, R14.reuse, R0.reuse, RZ ;  /* 0x000000000e087210 */ /* 0x0c0fe20007fde0ff */
[----:B------:R-:W3:Y:S01]  /*9f10*/  LDCU UR6, c[0x0][0x39c] ;  /* 0x00007380ff0677ac */ /* 0x000ee20008000800 */
[----:B--2---:R-:W-:Y:S02]  /*9f20*/  ISETP.LT.AND P5, PT, R9, UR4, !P0 ;  /* 0x0000000409007c0c */ /* 0x004fe4000c7a1270 */
[----:B------:R-:W-:Y:S01]  /*9f30*/  LEA.HI.X.SX32 R9, R14, R5, 0x1, P6 ;  /* 0x000000050e097211 */ /* 0x000fe200030f0eff */
[----:B------:R-:W2:Y:S01]  /*9f40*/  LDCU UR4, c[0x0][0x39c] ;  /* 0x00007380ff0477ac */ /* 0x000ea20008000800 */
[----:B----4-:R-:W-:-:S02]  /*9f50*/  IADD3 R10, P6, PT, R12, R0, RZ ;  /* 0x000000000c0a7210 */ /* 0x010fc40007fde0ff */
[----:B------:R-:W-:Y:S01]  /*9f60*/  PRMT R15, R21, 0x7771, RZ ;  /* 0x00007771150f7816 */ /* 0x000fe200000000ff */
[----:B------:R4:W-:Y:S01]  /*9f70*/  @P2 STG.E.U8 desc[UR16][R8.64], R17 ;  /* 0x0000001108002986 */ /* 0x0009e2000c101110 */
[-C--:B------:R-:W-:Y:S01]  /*9f80*/  LEA.HI.X.SX32 R11, R12, R5.reuse, 0x1, P6 ;  /* 0x000000050c0b7211 */ /* 0x080fe200030f0eff */
[----:B------:R-:W-:Y:S01]  /*9f90*/  IMAD R12, R3, 0x2, R12 ;  /* 0x00000002030c7824 */ /* 0x000fe200078e020c */
[----:B------:R-:W-:Y:S02]  /*9fa0*/  LOP3.LUT R14, R4, 0xd0, RZ, 0xfc, !PT ;  /* 0x000000d0040e7812 */ /* 0x000fe400078efcff */
[----:B-1----:R-:W-:Y:S01]  /*9fb0*/  PRMT R13, R21, 0x7772, RZ ;  /* 0x00007772150d7816 */ /* 0x002fe200000000ff */
[----:B------:R1:W-:Y:S01]  /*9fc0*/  @P4 STG.E.U8 desc[UR16][R10.64], R15 ;  /* 0x0000000f0a004986 */ /* 0x0003e2000c101110 */
[----:B------:R-:W-:Y:S02]  /*9fd0*/  IADD3 R6, P4, PT, R12, R0, RZ ;  /* 0x000000000c067210 */ /* 0x000fe40007f9e0ff */
[----:B0-----:R-:W-:Y:S01]  /*9fe0*/  ISETP.LT.AND P2, PT, R14, UR5, !P0 ;  /* 0x000000050e007c0c */ /* 0x001fe2000c741270 */
[----:B------:R-:W0:Y:S01]  /*9ff0*/  LDCU UR5, c[0x0][0x39c] ;  /* 0x00007380ff0577ac */ /* 0x000e220008000800 */
[----:B------:R-:W-:Y:S01]  /*a000*/  IMAD R14, R3, 0x2, R12 ;  /* 0x00000002030e7824 */ /* 0x000fe200078e020c */
[----:B------:R-:W-:-:S02]  /*a010*/  LEA.HI.X.SX32 R7, R12, R5, 0x1, P4 ;  /* 0x000000050c077211 */ /* 0x000fc400020f0eff */
[----:B----4-:R-:W-:Y:S02]  /*a020*/  LOP3.LUT R9, R4, 0xd4, RZ, 0xfc, !PT ;  /* 0x000000d404097812 */ /* 0x010fe400078efcff */
[----:B------:R-:W-:Y:S01]  /*a030*/  IADD3 R8, P6, PT, R14, R0, RZ ;  /* 0x000000000e087210 */ /* 0x000fe20007fde0ff */
[----:B------:R4:W-:Y:S01]  /*a040*/  @P3 STG.E.U8 desc[UR16][R6.64], R13 ;  /* 0x0000000d06003986 */ /* 0x0009e2000c101110 */
[----:B--2---:R-:W-:Y:S01]  /*a050*/  ISETP.LT.AND P3, PT, R9, UR4, !P0 ;  /* 0x0000000409007c0c */ /* 0x004fe2000c761270 */
[----:B------:R-:W2:Y:S01]  /*a060*/  LDCU UR4, c[0x0][0x39c] ;  /* 0x00007380ff0477ac */ /* 0x000ea20008000800 */
[----:B------:R-:W-:Y:S02]  /*a070*/  LOP3.LUT R16, R4, 0xd2, RZ, 0xfc, !PT ;  /* 0x000000d204107812 */ /* 0x000fe400078efcff */
[----:B------:R-:W-:Y:S01]  /*a080*/  LEA.HI.X.SX32 R9, R14, R5, 0x1, P6 ;  /* 0x000000050e097211 */ /* 0x000fe200030f0eff */
[----:B------:R-:W-:Y:S01]  /*a090*/  IMAD R14, R3, 0x2, R14 ;  /* 0x00000002030e7824 */ /* 0x000fe200078e020e */
[----:B---3--:R-:W-:Y:S01]  /*a0a0*/  ISETP.LT.AND P4, PT, R16, UR6, !P0 ;  /* 0x0000000610007c0c */ /* 0x008fe2000c781270 */
[----:B------:R-:W3:Y:S01]  /*a0b0*/  LDCU UR6, c[0x0][0x39c] ;  /* 0x00007380ff0677ac */ /* 0x000ee20008000800 */
[----:B------:R-:W-:Y:S01]  /*a0c0*/  PRMT R21, R21, 0x7773, RZ ;  /* 0x0000777315157816 */ /* 0x000fe200000000ff */
[----:B------:R-:W-:Y:S01]  /*a0d0*/  IMAD R12, R3, 0x2, R14 ;  /* 0x00000002030c7824 */ /* 0x000fe200078e020e */
[----:B-1----:R-:W-:-:S02]  /*a0e0*/  LOP3.LUT R11, R4, 0xd6, RZ, 0xfc, !PT ;  /* 0x000000d6040b7812 */ /* 0x002fc400078efcff */
[CC--:B------:R-:W-:Y:S01]  /*a0f0*/  IADD3 R10, P6, PT, R14.reuse, R0.reuse, RZ ;  /* 0x000000000e0a7210 */ /* 0x0c0fe20007fde0ff */
[----:B------:R1:W-:Y:S01]  /*a100*/  @P5 STG.E.U8 desc[UR16][R8.64], R21 ;  /* 0x0000001508005986 */ /* 0x0003e2000c101110 */
[----:B0-----:R-:W-:Y:S01]  /*a110*/  ISETP.LT.AND P5, PT, R11, UR5, !P0 ;  /* 0x000000050b007c0c */ /* 0x001fe2000c7a1270 */
[----:B------:R-:W0:Y:S01]  /*a120*/  LDCU UR5, c[0x0][0x39c] ;  /* 0x00007380ff0577ac */ /* 0x000e220008000800 */
[-C--:B------:R-:W-:Y:S02]  /*a130*/  LEA.HI.X.SX32 R11, R14, R5.reuse, 0x1, P6 ;  /* 0x000000050e0b7211 */ /* 0x080fe400030f0eff */
[----:B------:R-:W-:Y:S02]  /*a140*/  PRMT R15, R22, 0x7770, RZ ;  /* 0x00007770160f7816 */ /* 0x000fe400000000ff */
[----:B----4-:R-:W-:Y:S02]  /*a150*/  IADD3 R6, P6, PT, R12, R0, RZ ;  /* 0x000000000c067210 */ /* 0x010fe40007fde0ff */
[----:B------:R-:W-:Y:S01]  /*a160*/  LOP3.LUT R13, R4, 0xd8, RZ, 0xfc, !PT ;  /* 0x000000d8040d7812 */ /* 0x000fe200078efcff */
[----:B------:R-:W-:Y:S01]  /*a170*/  @P2 STG.E.U8 desc[UR16][R10.64], R15 ;  /* 0x0000000f0a002986 */ /* 0x000fe2000c101110 */
[----:B------:R-:W-:Y:S01]  /*a180*/  LEA.HI.X.SX32 R7, R12, R5, 0x1, P6 ;  /* 0x000000050c077211 */ /* 0x000fe200030f0eff */
[----:B-1----:R-:W-:Y:S01]  /*a190*/  IMAD R8, R3, 0x2, R12 ;  /* 0x0000000203087824 */ /* 0x002fe200078e020c */
[----:B------:R-:W-:-:S02]  /*a1a0*/  PRMT R9, R22, 0x7771, RZ ;  /* 0x0000777116097816 */ /* 0x000fc400000000ff */
[----:B--2---:R-:W-:Y:S01]  /*a1b0*/  ISETP.LT.AND P2, PT, R13, UR4, !P0 ;  /* 0x000000040d007c0c */ /* 0x004fe2000c741270 */
[----:B------:R-:W1:Y:S01]  /*a1c0*/  LDCU UR4, c[0x0][0x39c] ;  /* 0x00007380ff0477ac */ /* 0x000e620008000800 */
[----:B------:R-:W-:Y:S01]  /*a1d0*/  LOP3.LUT R13, R4, 0xda, RZ, 0xfc, !PT ;  /* 0x000000da040d7812 */ /* 0x000fe200078efcff */
[----:B------:R2:W-:Y:S01]  /*a1e0*/  @P4 STG.E.U8 desc[UR16][R6.64], R9 ;  /* 0x0000000906004986 */ /* 0x0005e2000c101110 */
[C---:B------:R-:W-:Y:S02]  /*a1f0*/  IADD3 R12, P6, PT, R8.reuse, R0, RZ ;  /* 0x00000000080c7210 */ /* 0x040fe40007fde0ff */
[----:B---3--:R-:W-:Y:S01]  /*a200*/  ISETP.LT.AND P4, PT, R13, UR6, !P0 ;  /* 0x000000060d007c0c */ /* 0x008fe2000c781270 */
[----:B------:R-:W3:Y:S01]  /*a210*/  LDCU UR6, c[0x0][0x39c] ;  /* 0x00007380ff0677ac */ /* 0x000ee20008000800 */
[----:B------:R-:W-:Y:S01]  /*a220*/  LEA.HI.X.SX32 R13, R8, R5, 0x1, P6 ;  /* 0x00000005080d7211 */ /* 0x000fe200030f0eff */
[----:B------:R-:W-:Y:S01]  /*a230*/  IMAD R8, R3, 0x2, R8 ;  /* 0x0000000203087824 */ /* 0x000fe200078e0208 */
[----:B------:R-:W-:-:S02]  /*a240*/  PRMT R19, R22, 0x7772, RZ ;  /* 0x0000777216137816 */ /* 0x000fc400000000ff */
[----:B------:R-:W-:Y:S01]  /*a250*/  LOP3.LUT R14, R4, 0xdc, RZ, 0xfc, !PT ;  /* 0x000000dc040e7812 */ /* 0x000fe200078efcff */
[----:B------:R-:W-:Y:S01]  /*a260*/  IMAD R16, R3, 0x2, R8 ;  /* 0x0000000203107824 */ /* 0x000fe200078e0208 */
[----:B------:R-:W-:Y:S01]  /*a270*/  PRMT R21, R22, 0x7773, RZ ;  /* 0x0000777316157816 */ /* 0x000fe200000000ff */
[----:B------:R4:W-:Y:S01]  /*a280*/  @P3 STG.E.U8 desc[UR16][R12.64], R19 ;  /* 0x000000130c003986 */ /* 0x0009e2000c101110 */
[-C--:B--2---:R-:W-:Y:S02]  /*a290*/  IADD3 R6, P3, PT, R8, R0.reuse, RZ ;  /* 0x0000000008067210 */ /* 0x084fe40007f7e0ff */
[----:B0-----:R-:W-:Y:S01]  /*a2a0*/  ISETP.LT.AND P6, PT, R14, UR5, !P0 ;  /* 0x000000050e007c0c */ /* 0x001fe2000c7c1270 */
[----:B------:R-:W0:Y:S01]  /*a2b0*/  LDCU UR5, c[0x0][0x39c] ;  /* 0x00007380ff0577ac */ /* 0x000e220008000800 */
[----:B------:R-:W-:Y:S02]  /*a2c0*/  LEA.HI.X.SX32 R7, R8, R5, 0x1, P3 ;  /* 0x0000000508077211 */ /* 0x000fe400018f0eff */
[----:B------:R-:W-:Y:S01]  /*a2d0*/  IADD3 R14, P3, PT, R16, R0, RZ ;  /* 0x00000000100e7210 */ /* 0x000fe20007f7e0ff */
[----:B------:R-:W2:Y:S01]  /*a2e0*/  LDS.128 R8, [R2+UR8+0x1000] ;  /* 0x0010000802087984 */ /* 0x000ea20008000c00 */
[----:B------:R-:W-:-:S02]  /*a2f0*/  PRMT R17, R23, 0x7770, RZ ;  /* 0x0000777017117816 */ /* 0x000fc400000000ff */
        /* <DEDUP_REMOVED lines=12> */
[----:B------:R-:W-:Y:S02]  /*a3c0*/  LOP3.LUT R20, R4, 0xe0, RZ, 0xfc, !PT ;  /* 0x000000e004147812 */ /* 0x000fe400078efcff */
[----:B---3--:R-:W-:Y:S01]  /*a3d0*/  ISETP.LT.AND P2, PT, R18, UR6, !P0 ;  /* 0x0000000612007c0c */ /* 0x008fe2000c741270 */
[----:B------:R3:W-:Y:S01]  /*a3e0*/  @P4 STG.E.U8 desc[UR16][R12.64], R19 ;  /* 0x000000130c004986 */ /* 0x0007e2000c101110 */
[-C--:B-----5:R-:W-:Y:S01]  /*a3f0*/  IADD3 R6, P4, PT, R16, R0.reuse, RZ ;  /* 0x0000000010067210 */ /* 0x0a0fe20007f9e0ff */
[C---:B------:R-:W-:Y:S01]  /*a400*/  IMAD R2, R3.reuse, 0x2, R16 ;  /* 0x0000000203027824 */ /* 0x040fe200078e0210 */
[----:B------:R-:W-:Y:S01]  /*a410*/  LOP3.LUT R18, R4, 0xe4, RZ, 0xfc, !PT ;  /* 0x000000e404127812 */ /* 0x000fe200078efcff */
[----:B------:R-:W5:Y:S01]  /*a420*/  LDCU UR6, c[0x0][0x39c] ;  /* 0x00007380ff0677ac */ /* 0x000f620008000800 */
[----:B------:R-:W-:Y:S01]  /*a430*/  LEA.HI.X.SX32 R7, R16, R5, 0x1, P4 ;  /* 0x0000000510077211 */ /* 0x000fe200020f0eff */
[----:B------:R-:W-:Y:S01]  /*a440*/  IMAD R16, R3, 0x2, R2 ;  /* 0x0000000203107824 */ /* 0x000fe200078e0202 */
[----:B-1----:R-:W-:-:S02]  /*a450*/  IADD3 R14, P4, PT, R2, R0, RZ ;  /* 0x00000000020e7210 */ /* 0x002fc40007f9e0ff */
[----:B0-----:R-:W-:Y:S01]  /*a460*/  ISETP.LT.AND P3, PT, R20, UR5, !P0 ;  /* 0x0000000514007c0c */ /* 0x001fe2000c761270 */
[----:B------:R-:W0:Y:S01]  /*a470*/  LDCU UR5, c[0x0][0x39c] ;  /* 0x00007380ff0577ac */ /* 0x000e220008000800 */
[----:B------:R-:W-:Y:S02]  /*a480*/  PRMT R17, R23, 0x7773, RZ ;  /* 0x0000777317117816 */ /* 0x000fe400000000ff */
[----:B------:R-:W-:Y:S01]  /*a490*/  LEA.HI.X.SX32 R15, R2, R5, 0x1, P4 ;  /* 0x00000005020f7211 */ /* 0x000fe200020f0eff */
[----:B------:R-:W-:Y:S01]  /*a4a0*/  IMAD R2, R3, 0x2, R16 ;  /* 0x0000000203027824 */ /* 0x000fe200078e0210 */
[----:B------:R-:W-:Y:S02]  /*a4b0*/  PRMT R23, R23, 0x7772, RZ ;  /* 0x0000777217177816 */ /* 0x000fe400000000ff */
[----:B----4-:R-:W-:Y:S01]  /*a4c0*/  ISETP.LT.AND P4, PT, R18, UR4, !P0 ;  /* 0x0000000412007c0c */ /* 0x010fe2000c781270 */
[----:B------:R-:W1:Y:S01]  /*a4d0*/  LDCU UR4, c[0x0][0x39c] ;  /* 0x00007380ff0477ac */ /* 0x000e620008000800 */
[----:B------:R-:W-:Y:S01]  /*a4e0*/  LOP3.LUT R18, R4, 0xe6, RZ, 0xfc, !PT ;  /* 0x000000e604127812 */ /* 0x000fe200078efcff */
[----:B------:R4:W-:Y:S01]  /*a4f0*/  @P6 STG.E.U8 desc[UR16][R6.64], R23 ;  /* 0x0000001706006986 */ /* 0x0009e2000c101110 */
[----:B---3--:R-:W-:-:S02]  /*a500*/  IADD3 R12, P6, PT, R16, R0, RZ ;  /* 0x00000000100c7210 */ /* 0x008fc40007fde0ff */
[----:B--2---:R-:W-:Y:S01]  /*a510*/  PRMT R19, R8, 0x7770, RZ ;  /* 0x0000777008137816 */ /* 0x004fe200000000ff */
[----:B------:R2:W-:Y:S01]  /*a520*/  @P5 STG.E.U8 desc[UR16][R14.64], R17 ;  /* 0x000000110e005986 */ /* 0x0005e2000c101110 */
[----:B------:R-:W-:Y:S02]  /*a530*/  LEA.HI.X.SX32 R13, R16, R5, 0x1, P6 ;  /* 0x00000005100d7211 */ /* 0x000fe400030f0eff */
[----:B------:R-:W-:Y:S02]  /*a540*/  LOP3.LUT R16, R4, 0xe8, RZ, 0xfc, !PT ;  /* 0x000000e804107812 */ /* 0x000fe400078efcff */
[----:B0-----:R-:W-:Y:S01]  /*a550*/  ISETP.LT.AND P5, PT, R18, UR5, !P0 ;  /* 0x0000000512007c0c */ /* 0x001fe2000c7a1270 */
[----:B------:R-:W0:Y:S01]  /*a560*/  LDCU UR5, c[0x0][0x39c] ;  /* 0x00007380ff0577ac */ /* 0x000e220008000800 */
[----:B------:R3:W-:Y:S01]  /*a570*/  @P3 STG.E.U8 desc[UR16][R12.64], R19 ;  /* 0x000000130c003986 */ /* 0x0007e2000c101110 */
[----:B----4-:R-:W-:Y:S02]  /*a580*/  IADD3 R6, P6, PT, R2, R0, RZ ;  /* 0x0000000002067210 */ /* 0x010fe40007fde0ff */
[----:B------:R-:W-:-:S02]  /*a590*/  LOP3.LUT R18, R4, 0xea, RZ, 0xfc, !PT ;  /* 0x000000ea04127812 */ /* 0x000fc400078efcff */
[----:B------:R-:W-:Y:S01]  /*a5a0*/  LEA.HI.X.SX32 R7, R2, R5, 0x1, P6 ;  /* 0x0000000502077211 */ /* 0x000fe200030f0eff */
[C---:B------:R-:W-:Y:S01]  /*a5b0*/  IMAD R2, R3.reuse, 0x2, R2 ;  /* 0x0000000203027824 */ /* 0x040fe200078e0202 */
[----:B--2---:R-:W-:Y:S02]  /*a5c0*/  PRMT R17, R8, 0x7771, RZ ;  /* 0x0000777108117816 */ /* 0x004fe400000000ff */
[----:B-1----:R-:W-:Y:S01]  /*a5d0*/  ISETP.LT.AND P3, PT, R16, UR4, !P0 ;  /* 0x0000000410007c0c */ /* 0x002fe2000c761270 */
[----:B------:R-:W1:Y:S01]  /*a5e0*/  LDCU UR4, c[0x0][0x39c] ;  /* 0x00007380ff0477ac */ /* 0x000e620008000800 */
[----:B------:R-:W-:Y:S01]  /*a5f0*/  IMAD R16, R3, 0x2, R2 ;  /* 0x0000000203107824 */ /* 0x000fe200078e0202 */
[----:B------:R2:W-:Y:S01]  /*a600*/  @P2 STG.E.U8 desc[UR16][R6.64], R17 ;  /* 0x0000001106002986 */ /* 0x0005e2000c101110 */
[----:B------:R-:W-:Y:S02]  /*a610*/  IADD3 R14, P2, PT, R2, R0, RZ ;  /* 0x00000000020e7210 */ /* 0x000fe40007f5e0ff */
[----:B---3--:R-:W-:-:S02]  /*a620*/  PRMT R19, R8, 0x7772, RZ ;  /* 0x0000777208137816 */ /* 0x008fc400000000ff */
[-C--:B------:R-:W-:Y:S02]  /*a630*/  IADD3 R12, P6, PT, R16, R0.reuse, RZ ;  /* 0x00000000100c7210 */ /* 0x080fe40007fde0ff */
[-C--:B------:R-:W-:Y:S02]  /*a640*/  LEA.HI.X.SX32 R15, R2, R5.reuse, 0x1, P2 ;  /* 0x00000005020f7211 */ /* 0x080fe400010f0eff */
[----:B------:R-:W-:Y:S01]  /*a650*/  LEA.HI.X.SX32 R13, R16, R5, 0x1, P6 ;  /* 0x00000005100d7211 */ /* 0x000fe200030f0eff */
[C---:B------:R-:W-:Y:S01]  /*a660*/  IMAD R16, R3.reuse, 0x2, R16 ;  /* 0x0000000203107824 */ /* 0x040fe200078e0210 */
[----:B------:R-:W-:Y:S01]  /*a670*/  LOP3.LUT R2, R4, 0xec, RZ, 0xfc, !PT ;  /* 0x000000ec04027812 */ /* 0x000fe200078efcff */
[----:B------:R3:W-:Y:S01]  /*a680*/  @P4 STG.E.U8 desc[UR16][R14.64], R19 ;  /* 0x000000130e004986 */ /* 0x0007e2000c101110 */
[----:B--2---:R-:W-:Y:S02]  /*a690*/  PRMT R17, R8, 0x7773, RZ ;  /* 0x0000777308117816 */ /* 0x004fe400000000ff */
[----:B-----5:R-:W-:Y:S01]  /*a6a0*/  ISETP.LT.AND P4, PT, R2, UR6, !P0 ;  /* 0x0000000602007c0c */ /* 0x020fe2000c781270 */
[----:B------:R-:W-:Y:S01]  /*a6b0*/  IMAD R2, R3, 0x2, R16 ;  /* 0x0000000203027824 */ /* 0x000fe200078e0210 */
[----:B------:R-:W-:Y:S01]  /*a6c0*/  LOP3.LUT R7, R4, 0xee, RZ, 0xfc, !PT ;  /* 0x000000ee04077812 */ /* 0x000fe200078efcff */
[----:B------:R2:W-:Y:S01]  /*a6d0*/  @P5 STG.E.U8 desc[UR16][R12.64], R17 ;  /* 0x000000110c005986 */ /* 0x0005e2000c101110 */
[----:B0-----:R-:W-:Y:S01]  /*a6e0*/  ISETP.LT.AND P2, PT, R18, UR5, !P0 ;  /* 0x0000000512007c0c */ /* 0x001fe2000c741270 */
[----:B------:R-:W0:Y:S01]  /*a6f0*/  LDCU UR5, c[0x0][0x39c] ;  /* 0x00007380ff0577ac */ /* 0x000e220008000800 */
[----:B------:R-:W-:-:S02]  /*a700*/  IADD3 R6, P5, PT, R16, R0, RZ ;  /* 0x0000000010067210 */ /* 0x000fc40007fbe0ff */
[----:B-1----:R-:W-:Y:S01]  /*a710*/  ISETP.LT.AND P6, PT, R7, UR4, !P0 ;  /* 0x0000000407007c0c */ /* 0x002fe2000c7c1270 */
[----:B------:R-:W1:Y:S01]  /*a720*/  LDCU UR4, c[0x0][0x39c] ;  /* 0x00007380ff0477ac */ /* 0x000e620008000800 */
[-C--:B------:R-:W-:Y:S02]  /*a730*/  LEA.HI.X.SX32 R7, R16, R5.reuse, 0x1, P5 ;  /* 0x0000000510077211 */ /* 0x080fe400028f0eff */
[C---:B---3--:R-:W-:Y:S01]  /*a740*/  IADD3 R14, P5, PT, R2.reuse, R0, RZ ;  /* 0x00000000020e7210 */ /* 0x048fe20007fbe0ff */
[----:B------:R-:W3:Y:S01]  /*a750*/  LDCU UR6, c[0x0][0x39c] ;  /* 0x00007380ff0677ac */ /* 0x000ee20008000800 */
[C---:B------:R-:W-:Y:S02]  /*a760*/  PRMT R21, R9.reuse, 0x7770, RZ ;  /* 0x0000777009157816 */ /* 0x040fe400000000ff */
[----:B--2---:R-:W-:Y:S02]  /*a770*/  PRMT R17, R9, 0x7771, RZ ;  /* 0x0000777109117816 */ /* 0x004fe400000000ff */
[----:B------:R-:W-:Y:S01]  /*a780*/  LEA.HI.X.SX32 R15, R2, R5, 0x1, P5 ;  /* 0x00000005020f7211 */ /* 0x000fe200028f0eff */
[----:B------:R-:W-:Y:S01]  /*a790*/  IMAD R2, R3, 0x2, R2 ;  /* 0x0000000203027824 */ /* 0x000fe200078e0202 */
[----:B------:R2:W-:Y:S01]  /*a7a0*/  @P3 STG.E.U8 desc[UR16][R6.64], R21 ;  /* 0x0000001506003986 */ /* 0x0005e2000c101110 */
[----:B------:R-:W-:-:S02]  /*a7b0*/  LOP3.LUT R8, R4, 0xf0, RZ, 0xfc, !PT ;  /* 0x000000f004087812 */ /* 0x000fc400078efcff */
[----:B------:R-:W-:Y:S01]  /*a7c0*/  PRMT R19, R9, 0x7772, RZ ;  /* 0x0000777209137816 */ /* 0x000fe200000000ff */
[----:B------:R4:W-:Y:S01]  /*a7d0*/  @P2 STG.E.U8 desc[UR16][R14.64], R17 ;  /* 0x000000110e002986 */ /* 0x0009e2000c101110 */
[-C--:B------:R-:W-:Y:S02]  /*a7e0*/  IADD3 R12, P2, PT, R2, R0.reuse, RZ ;  /* 0x00000000020c7210 */ /* 0x080fe40007f5e0ff */
[----:B0-----:R-:W-:Y:S01]  /*a7f0*/  ISETP.LT.AND P3, PT, R8, UR5, !P0 ;  /* 0x0000000508007c0c */ /* 0x001fe2000c761270 */
[----:B------:R-:W0:Y:S01]  /*a800*/  LDCU UR5, c[0x0][0x39c] ;  /* 0x00007380ff0577ac */ /* 0x000e220008000800 */
[-C--:B------:R-:W-:Y:S01]  /*a810*/  LEA.HI.X.SX32 R13, R2, R5.reuse, 0x1, P2 ;  /* 0x00000005020d7211 */ /* 0x080fe200010f0eff */
[C---:B------:R-:W-:Y:S01]  /*a820*/  IMAD R2, R3.reuse, 0x2, R2 ;  /* 0x0000000203027824 */ /* 0x040fe200078e0202 */
[C---:B------:R-:W-:Y:S02]  /*a830*/  LOP3.LUT R8, R4.reuse, 0xf4, RZ, 0xfc, !PT ;  /* 0x000000f404087812 */ /* 0x040fe400078efcff */
[----:B------:R-:W-:Y:S01]  /*a840*/  LOP3.LUT R16, R4, 0xf2, RZ, 0xfc, !PT ;  /* 0x000000f204107812 */ /* 0x000fe200078efcff */
[----:B------:R5:W-:Y:S01]  /*a850*/  @P4 STG.E.U8 desc[UR16][R12.64], R19 ;  /* 0x000000130c004986 */ /* 0x000be2000c101110 */
[-C--:B--2---:R-:W-:Y:S01]  /*a860*/  IADD3 R6, P4, PT, R2, R0.reuse, RZ ;  /* 0x0000000002067210 */ /* 0x084fe20007f9e0ff */
[C---:B----4-:R-:W-:Y:S01]  /*a870*/  IMAD R14, R3.reuse, 0x2, R2 ;  /* 0x00000002030e7824 */ /* 0x050fe200078e0202 */
[----:B-1----:R-:W-:Y:S01]  /*a880*/  ISETP.LT.AND P5, PT, R8, UR4, !P0 ;  /* 0x0000000408007c0c */ /* 0x002fe2000c7a1270 */
[----:B------:R-:W1:Y:S01]  /*a890*/  LDCU UR4, c[0x0][0x39c] ;  /* 0x00007380ff0477ac */ /* 0x000e620008000800 */
[----:B------:R-:W-:Y:S01]  /*a8a0*/  LEA.HI.X.SX32 R7, R2, R5, 0x1, P4 ;  /* 0x0000000502077211 */ /* 0x000fe200020f0eff */
[----:B------:R-:W-:Y:S01]  /*a8b0*/  IMAD R2, R3, 0x2, R14 ;  /* 0x0000000203027824 */ /* 0x000fe200078e020e */
[----:B------:R-:W-:-:S02]  /*a8c0*/  IADD3 R8, P4, PT, R14, R0, RZ ;  /* 0x000000000e087210 */ /* 0x000fc40007f9e0ff */
[----:B---3--:R-:W-:Y:S02]  /*a8d0*/  ISETP.LT.AND P2, PT, R16, UR6, !P0 ;  /* 0x0000000610007c0c */ /* 0x008fe4000c741270 */
[----:B------:R-:W-:Y:S02]  /*a8e0*/  PRMT R17, R9, 0x7773, RZ ;  /* 0x0000777309117816 */ /* 0x000fe400000000ff */
[----:B------:R-:W-:Y:S02]  /*a8f0*/  LOP3.LUT R16, R4, 0xf6, RZ, 0xfc, !PT ;  /* 0x000000f604107812 */ /* 0x000fe400078efcff */
[----:B------:R-:W-:Y:S01]  /*a900*/  PRMT R15, R10, 0x7770, RZ ;  /* 0x000077700a0f7816 */ /* 0x000fe200000000ff */
[----:B------:R2:W-:Y:S01]  /*a910*/  @P6 STG.E.U8 desc[UR16][R6.64], R17 ;  /* 0x0000001106006986 */ /* 0x0005e2000c101110 */
[----:B------:R-:W-:Y:S01]  /*a920*/  LEA.HI.X.SX32 R9, R14, R5, 0x1, P4 ;  /* 0x000000050e097211 */ /* 0x000fe200020f0eff */
[C---:B------:R-:W-:Y:S01]  /*a930*/  IMAD R14, R3.reuse, 0x2, R2 ;  /* 0x00000002030e7824 */ /* 0x040fe200078e0202 */
[----:B0-----:R-:W-:Y:S01]  /*a940*/  ISETP.LT.AND P4, PT, R16, UR5, !P0 ;  /* 0x0000000510007c0c */ /* 0x001fe2000c781270 */
[----:B------:R-:W0:Y:S01]  /*a950*/  LDCU UR5, c[0x0][0x39c] ;  /* 0x00007380ff0577ac */ /* 0x000e220008000800 */
[----:B------:R-:W-:Y:S01]  /*a960*/  LOP3.LUT R20, R4, 0xf8, RZ, 0xfc, !PT ;  /* 0x000000f804147812 */ /* 0x000fe200078efcff */
[----:B------:R3:W-:Y:S01]  /*a970*/  @P3 STG.E.U8 desc[UR16][R8.64], R15 ;  /* 0x0000000f08003986 */ /* 0x0007e2000c101110 */
[----:B------:R-:W-:Y:S01]  /*a980*/  IMAD R16, R3, 0x2, R14 ;  /* 0x0000000203107824 */ /* 0x000fe200078e020e */
[----:B-----5:R-:W-:-:S02]  /*a990*/  IADD3 R12, P3, PT, R2, R0, RZ ;  /* 0x00000000020c7210 */ /* 0x020fc40007f7e0ff */
[----:B------:R-:W-:Y:S01]  /*a9a0*/  PRMT R19, R10, 0x7771, RZ ;  /* 0x000077710a137816 */ /* 0x000fe200000000ff */
[C---:B------:R-:W-:Y:S01]  /*a9b0*/  IMAD R18, R3.reuse, 0x2, R16 ;  /* 0x0000000203127824 */ /* 0x040fe200078e0210 */
[----:B------:R-:W-:Y:S02]  /*a9c0*/  LEA.HI.X.SX32 R13, R2, R5, 0x1, P3 ;  /* 0x00000005020d7211 */ /* 0x000fe400018f0eff */
[----:B-1----:R-:W-:Y:S01]  /*a9d0*/  ISETP.LT.AND P3, PT, R20, UR4, !P0 ;  /* 0x0000000414007c0c */ /* 0x002fe2000c761270 */
[C---:B------:R-:W-:Y:S01]  /*a9e0*/  IMAD R20, R3.reuse, 0x2, R18 ;  /* 0x0000000203147824 */ /* 0x040fe200078e0212 */
[----:B------:R-:W1:Y:S01]  /*a9f0*/  LDCU UR4, c[0x0][0x39c] ;  /* 0x00007380ff0477ac */ /* 0x000e620008000800 */
[----:B------:R4:W-:Y:S01]  /*aa00*/  @P2 STG.E.U8 desc[UR16][R12.64], R19 ;  /* 0x000000130c002986 */ /* 0x0009e2000c101110 */
[-C--:B--2---:R-:W-:Y:S01]  /*aa10*/  IADD3 R6, P2, PT, R14, R0.reuse, RZ ;  /* 0x000000000e067210 */ /* 0x084fe20007f5e0ff */
[----:B------:R-:W-:Y:S01]  /*aa20*/  IMAD R22, R3, 0x2, R20 ;  /* 0x0000000203167824 */ /* 0x000fe200078e0214 */
[----:B------:R-:W-:-:S02]  /*aa30*/  IADD3 R2, P6, PT, R16, R0, RZ ;  /* 0x0000000010027210 */ /* 0x000fc40007fde0ff */
[-C--:B------:R-:W-:Y:S01]  /*aa40*/  LEA.HI.X.SX32 R7, R14, R5.reuse, 0x1, P2 ;  /* 0x000000050e077211 */ /* 0x080fe200010f0eff */
[----:B------:R-:W-:Y:S01]  /*aa50*/  IMAD R17, R3, 0x2, R22 ;  /* 0x0000000203117824 */ /* 0x000fe200078e0216 */
[-C--:B---3--:R-:W-:Y:S02]  /*aa60*/  IADD3 R8, P2, PT, R18, R0.reuse, RZ ;  /* 0x0000000012087210 */ /* 0x088fe40007f5e0ff */
[----:B------:R-:W-:Y:S02]  /*aa70*/  LOP3.LUT R21, R4, 0xfa, RZ, 0xfc, !PT ;  /* 0x000000fa04157812 */ /* 0x000fe400078efcff */
[-C--:B------:R-:W-:Y:S02]  /*aa80*/  LEA.HI.X.SX32 R9, R18, R5.reuse, 0x1, P2 ;  /* 0x0000000512097211 */ /* 0x080fe400010f0eff */
[----:B----4-:R-:W-:Y:S02]  /*aa90*/  IADD3 R12, P2, PT, R17, R0, RZ ;  /* 0x00000000110c7210 */ /* 0x010fe40007f5e0ff */
[----:B------:R-:W-:-:S02]  /*aaa0*/  LEA.HI.X.SX32 R3, R16, R5, 0x1, P6 ;  /* 0x0000000510037211 */ /* 0x000fc400030f0eff */
[----:B------:R-:W-:Y:S02]  /*aab0*/  LOP3.LUT R16, R4, 0xfc, RZ, 0xfc, !PT ;  /* 0x000000fc04107812 */ /* 0x000fe400078efcff */
[-C--:B------:R-:W-:Y:S02]  /*aac0*/  LEA.HI.X.SX32 R13, R17, R5.reuse, 0x1, P2 ;  /* 0x00000005110d7211 */ /* 0x080fe400010f0eff */
[----:B------:R-:W-:Y:S02]  /*aad0*/  IADD3 R14, P6, PT, R20, R0, RZ ;  /* 0x00000000140e7210 */ /* 0x000fe40007fde0ff */
[----:B0-----:R-:W-:Y:S02]  /*aae0*/  ISETP.LT.AND P2, PT, R21, UR5, !P0 ;  /* 0x0000000515007c0c */ /* 0x001fe4000c741270 */
[----:B-1----:R-:W-:Y:S02]  /*aaf0*/  ISETP.LT.AND P0, PT, R16, UR4, !P0 ;  /* 0x0000000410007c0c */ /* 0x002fe4000c701270 */
[----:B------:R-:W-:-:S02]  /*ab00*/  LEA.HI.X.SX32 R15, R20, R5, 0x1, P6 ;  /* 0x00000005140f7211 */ /* 0x000fc400030f0eff */
[----:B------:R-:W-:Y:S02]  /*ab10*/  IADD3 R4, P6, PT, R22, R0, RZ ;  /* 0x0000000016047210 */ /* 0x000fe40007fde0ff */
[C---:B------:R-:W-:Y:S02]  /*ab20*/  PRMT R25, R10.reuse, 0x7772, RZ ;  /* 0x000077720a197816 */ /* 0x040fe400000000ff */
[----:B------:R-:W-:Y:S02]  /*ab30*/  PRMT R23, R10, 0x7773, RZ ;  /* 0x000077730a177816 */ /* 0x000fe400000000ff */
[C---:B------:R-:W-:Y:S01]  /*ab40*/  PRMT R17, R11.reuse, 0x7773, RZ ;  /* 0x000077730b117816 */ /* 0x040fe200000000ff */
[----:B------:R0:W-:Y:S01]  /*ab50*/  @P5 STG.E.U8 desc[UR16][R6.64], R25 ;  /* 0x0000001906005986 */ /* 0x0001e2000c101110 */
[C---:B------:R-:W-:Y:S02]  /*ab60*/  PRMT R19, R11.reuse, 0x7772, RZ ;  /* 0x000077720b137816 */ /* 0x040fe400000000ff */
[C---:B------:R-:W-:Y:S01]  /*ab70*/  PRMT R21, R11.reuse, 0x7771, RZ ;  /* 0x000077710b157816 */ /* 0x040fe200000000ff */
[----:B------:R0:W-:Y:S01]  /*ab80*/  @P4 STG.E.U8 desc[UR16][R2.64], R23 ;  /* 0x0000001702004986 */ /* 0x0001e2000c101110 */
[----:B------:R-:W-:-:S02]  /*ab90*/  PRMT R11, R11, 0x7770, RZ ;  /* 0x000077700b0b7816 */ /* 0x000fc400000000ff */
[----:B------:R-:W-:-:S03]  /*aba0*/  LEA.HI.X.SX32 R5, R22, R5, 0x1, P6 ;  /* 0x0000000516057211 */ /* 0x000fc600030f0eff */
[----:B------:R0:W-:Y:S04]  /*abb0*/  @P3 STG.E.U8 desc[UR16][R8.64], R11 ;  /* 0x0000000b08003986 */ /* 0x0001e8000c101110 */
[----:B------:R0:W-:Y:S04]  /*abc0*/  @P2 STG.E.U8 desc[UR16][R14.64], R21 ;  /* 0x000000150e002986 */ /* 0x0001e8000c101110 */
[----:B------:R0:W-:Y:S04]  /*abd0*/  @P0 STG.E.U8 desc[UR16][R4.64], R19 ;  /* 0x0000001304000986 */ /* 0x0001e8000c101110 */
[----:B------:R0:W-:Y:S01]  /*abe0*/  @P1 STG.E.U8 desc[UR16][R12.64], R17 ;  /* 0x000000110c001986 */ /* 0x0001e2000c101110 */
[----:B------:R-:W-:Y:S06]  /*abf0*/  BAR.SYNC.DEFER_BLOCKING 0x0 ;  /* 0x0000000000007b1d */ /* 0x000fec0000010000 */
[----:B------:R-:W-:Y:S05]  /*ac00*/  BRA.U UP0, `(.L_x_13) ;  /* 0x0000000100a07547 */ /* 0x000fea000b800000 */
[----:B------:R-:W1:Y:S01]  /*ac10*/  S2UR UR5, SR_CgaCtaId ;  /* 0x00000000000579c3 */ /* 0x000e620000008800 */
[----:B------:R-:W-:Y:S01]  /*ac20*/  NOP ;  /* 0x0000000000007918 */ /* 0x000fe20000000000 */
[----:B------:R-:W-:Y:S01]  /*ac30*/  UMOV UR4, 0x50 ;  /* 0x0000005000047882 */ /* 0x000fe20000000000 */
[----:B------:R-:W-:Y:S02]  /*ac40*/  IMAD.U32 R0, RZ, RZ, UR18 ;  /* 0x00000012ff007e24 */ /* 0x000fe4000f8e00ff */
[----:B0-----:R-:W-:Y:S02]  /*ac50*/  IMAD.MOV.U32 R3, RZ, RZ, 0xff ;  /* 0x000000ffff037424 */ /* 0x001fe400078e00ff */
[----:B------:R-:W-:Y:S01]  /*ac60*/  IMAD.MOV.U32 R7, RZ, RZ, 0x1 ;  /* 0x00000001ff077424 */ /* 0x000fe200078e00ff */
[----:B------:R-:W-:-:S04]  /*ac70*/  LOP3.LUT R0, R0, 0xffff, RZ, 0xc0, !PT ;  /* 0x0000ffff00007812 */ /* 0x000fc800078ec0ff */
[----:B------:R-:W-:-:S05]  /*ac80*/  SHF.R.U32.HI R0, RZ, 0x5, R0 ;  /* 0x00000005ff007819 */ /* 0x000fca0000011600 */
[----:B------:R-:W-:Y:S01]  /*ac90*/  VIADD R2, R0, 0x10 ;  /* 0x0000001000027836 */ /* 0x000fe20000000000 */
[----:B------:R-:W-:Y:S01]  /*aca0*/  SHF.L.U32 R0, R3, R0, RZ ;  /* 0x0000000003007219 */ /* 0x000fe200000006ff */
[----:B-1----:R-:W-:-:S03]  /*acb0*/  ULEA UR6, UR5, UR4, 0x18 ;  /* 0x0000000405067291 */ /* 0x002fc6000f8ec0ff */
[----:B------:R-:W-:-:S04]  /*acc0*/  SHF.L.U32 R3, R7, R2, RZ ;  /* 0x0000000207037219 */ /* 0x000fc800000006ff */
[----:B------:R-:W-:Y:S02]  /*acd0*/  LOP3.LUT R0, R3, R0, RZ, 0xfc, !PT ;  /* 0x0000000003007212 */ /* 0x000fe400078efcff */
[----:B------:R-:W0:Y:S02]  /*ace0*/  LDS R5, [UR6] ;  /* 0x00000006ff057984 */ /* 0x000e240008000800 */
[C---:B------:R-:W-:Y:S02]  /*acf0*/  LOP3.LUT R2, R0.reuse, 0xffff, RZ, 0xc0, !PT ;  /* 0x0000ffff00027812 */ /* 0x040fe400078ec0ff */
[----:B0-----:R-:W-:-:S04]  /*ad00*/  LOP3.LUT R3, R0, 0xffff, R5, 0x80, !PT ;  /* 0x0000ffff00037812 */ /* 0x001fc800078e8005 */
[----:B------:R-:W-:-:S13]  /*ad10*/  ISETP.NE.AND P0, PT, R3, R2, PT ;  /* 0x000000020300720c */ /* 0x000fda0003f05270 */
[----:B------:R-:W-:Y:S05]  /*ad20*/  @P0 BRA `(.L_x_14) ;  /* 0x0000000000500947 */ /* 0x000fea0003800000 */
[----:B------:R-:W-:Y:S02]  /*ad30*/  SHF.R.U32.HI R5, RZ, 0x10, R5 ;  /* 0x00000010ff057819 */ /* 0x000fe40000011605 */
[----:B------:R-:W-:-:S04]  /*ad40*/  SHF.R.U32.HI R2, RZ, 0x10, R0 ;  /* 0x00000010ff027819 */ /* 0x000fc80000011600 */
[----:B------:R-:W-:-:S04]  /*ad50*/  LOP3.LUT R5, R5, R2, RZ, 0xc0, !PT ;  /* 0x0000000205057212 */ /* 0x000fc800078ec0ff */
[----:B------:R-:W-:-:S13]  /*ad60*/  ISETP.NE.AND P0, PT, R5, R2, PT ;  /* 0x000000020500720c */ /* 0x000fda0003f05270 */
[----:B------:R-:W-:Y:S05]  /*ad70*/  @P0 BRA `(.L_x_15) ;  /* 0x0000000000300947 */ /* 0x000fea0003800000 */
[----:B------:R-:W-:Y:S01]  /*ad80*/  R2UR UR4, R0 ;  /* 0x00000000000472ca */ /* 0x000fe200000e0000 */
[----:B------:R-:W-:Y:S01]  /*ad90*/  VOTEU.ANY UR5, UPT, PT ;  /* 0x0000000000057886 */ /* 0x000fe200038e0100 */
[----:B------:R-:W0:Y:S01]  /*ada0*/  S2R R0, SR_LANEID ;  /* 0x0000000000007919 */ /* 0x000e220000000000 */
[----:B------:R-:W-:-:S10]  /*adb0*/  UFLO.U32 UR5, UR5 ;  /* 0x00000005000572bd */ /* 0x000fd400080e0000 */
[----:B------:R-:W-:-:S06]  /*adc0*/  ULOP3.LUT UR4, URZ, UR4, URZ, 0x33, !UPT ;  /* 0x00000004ff047292 */ /* 0x000fcc000f8e33ff */
[----:B------:R-:W-:-:S04]  /*add0*/  IMAD.U32 R2, RZ, RZ, UR4 ;  /* 0x00000004ff027e24 */ /* 0x000fc8000f8e00ff */
[----:B------:R-:W1:Y:S02]  /*ade0*/  REDUX UR7, R2 ;  /* 0x00000000020773c4 */ /* 0x000e640000000000 */
[----:B------:R2:W-:Y:S01]  /*adf0*/  UTCATOMSWS.AND URZ, UR4 ;  /* 0x0000000400ff79e3 */ /* 0x0005e20008000000 */
[----:B0-----:R-:W-:Y:S01]  /*ae00*/  ISETP.EQ.U32.AND P0, PT, R0, UR5, PT ;  /* 0x0000000500007c0c */ /* 0x001fe2000bf02070 */
[----:B-1----:R-:W-:-:S12]  /*ae10*/  IMAD.U32 R0, RZ, RZ, UR7 ;  /* 0x00000007ff007e24 */ /* 0x002fd8000f8e00ff */
[----:B------:R2:W-:Y:S01]  /*ae20*/  @P0 ATOMS.AND RZ, [UR6], R0 ;  /* 0x00000000ffff098c */ /* 0x0005e2000a800006 */
[----:B------:R-:W-:Y:S05]  /*ae30*/  BRA `(.L_x_13) ;  /* 0x0000000000147947 */ /* 0x000fea0003800000 */
.L_x_15:
[----:B------:R-:W-:-:S07]  /*ae40*/  MOV R2, 0xae60 ;  /* 0x0000ae6000027802 */ /* 0x000fce0000000f00 */
[----:B------:R-:W-:Y:S05]  /*ae50*/  CALL.REL.NOINC `($__internal_0_$__cuda_sm10x_tcgen05_guardrail_trap_col_being_dealloced_not_returned_by_alloc) ;  /* 0x00000000002c7944 */ /* 0x000fea0003c00000 */
[----:B------:R-:W-:Y:S05]  /*ae60*/  BRA `(.L_x_13) ;  /* 0x0000000000087947 */ /* 0x000fea0003800000 */
.L_x_14:
[----:B------:R-:W-:-:S07]  /*ae70*/  MOV R2, 0xae90 ;  /* 0x0000ae9000027802 */ /* 0x000fce0000000f00 */
[----:B------:R-:W-:Y:S05]  /*ae80*/  CALL.REL.NOINC `($__internal_2_$__cuda_sm10x_tcgen05_guardrail_trap_unallocated_columns_being_dealloced) ;  /* 0x0000000000387944 */ /* 0x000fea0003c00000 */
.L_x_13:
[----:B------:R-:W-:Y:S01]  /*ae90*/  NOP ;  /* 0x0000000000007918 */ /* 0x000fe20000000000 */
[----:B--2---:R-:W-:Y:S05]  /*aea0*/  EXIT ;  /* 0x000000000000794d */ /* 0x004fea0003800000 */
.L_x_8:
[----:B------:R-:W0:Y:S02]  /*aeb0*/  SYNCS.PHASECHK.TRANS64.TRYWAIT P1, [UR14], R5 ;  /* 0x00000005ff0075a7 */ /* 0x000e24000802110e */
[----:B0-----:R-:W-:Y:S05]  /*aec0*/  @!P1 BRA `(.L_x_8) ;  /* 0xfffffffc00f89947 */ /* 0x001fea000383ffff */
[----:B------:R-:W-:Y:S05]  /*aed0*/  BRA `(.L_x_16) ;  /* 0xffffff9800047947 */ /* 0x000fea000383ffff */
.L_x_12:
[----:B------:R-:W0:Y:S02]  /*aee0*/  SYNCS.PHASECHK.TRANS64.TRYWAIT P0, [UR14], R4 ;  /* 0x00000004ff0075a7 */ /* 0x000e24000800110e */
[----:B0-----:R-:W-:Y:S05]  /*aef0*/  @!P0 BRA `(.L_x_12) ;  /* 0xfffffffc00f88947 */ /* 0x001fea000383ffff */
[----:B------:R-:W-:Y:S05]  /*af00*/  BRA `(.L_x_11) ;  /* 0xffffffa400587947 */ /* 0x000fea000383ffff */
        .weak           $__internal_0_$__cuda_sm10x_tcgen05_guardrail_trap_col_being_dealloced_not_returned_by_alloc
        .type           $__internal_0_$__cuda_sm10x_tcgen05_guardrail_trap_col_being_dealloced_not_returned_by_alloc,@function
        .size           $__internal_0_$__cuda_sm10x_tcgen05_guardrail_trap_col_being_dealloced_not_returned_by_alloc,($__internal_1_$__cuda_sm10x_tcgen05_guardrail_trap_phase_invalid_during_alloc - $__internal_0_$__cuda_sm10x_tcgen05_guardrail_trap_col_being_dealloced_not_returned_by_alloc)
$__internal_0_$__cuda_sm10x_tcgen05_guardrail_trap_col_being_dealloced_not_returned_by_alloc:
[----:B------:R-:W-:Y:S05]  /*af10*/  BPT.TRAP 0x1 ;  /* 0x000000040000795c */ /* 0x000fea0000300000 */
[----:B------:R-:W-:-:S04]  /*af20*/  IMAD.MOV.U32 R3, RZ, RZ, 0x0 ;  /* 0x00000000ff037424 */ /* 0x000fc800078e00ff */
[----:B------:R-:W-:Y:S05]  /*af30*/  RET.REL.NODEC R2 `(matmul_kernel) ;  /* 0xffffff5002307950 */ /* 0x000fea0003c3ffff */
        .weak           $__internal_1_$__cuda_sm10x_tcgen05_guardrail_trap_phase_invalid_during_alloc
        .type           $__internal_1_$__cuda_sm10x_tcgen05_guardrail_trap_phase_invalid_during_alloc,@function
        .size           $__internal_1_$__cuda_sm10x_tcgen05_guardrail_trap_phase_invalid_during_alloc,($__internal_2_$__cuda_sm10x_tcgen05_guardrail_trap_unallocated_columns_being_dealloced - $__internal_1_$__cuda_sm10x_tcgen05_guardrail_trap_phase_invalid_during_alloc)
$__internal_1_$__cuda_sm10x_tcgen05_guardrail_trap_phase_invalid_during_alloc:
[----:B------:R-:W-:Y:S05]  /*af40*/  BPT.TRAP 0x1 ;  /* 0x000000040000795c */ /* 0x000fea0000300000 */
[----:B------:R-:W-:-:S04]  /*af50*/  IMAD.MOV.U32 R3, RZ, RZ, 0x0 ;  /* 0x00000000ff037424 */ /* 0x000fc800078e00ff */
[----:B------:R-:W-:Y:S05]  /*af60*/  RET.REL.NODEC R2 `(matmul_kernel) ;  /* 0xffffff5002247950 */ /* 0x000fea0003c3ffff */
        .weak           $__internal_2_$__cuda_sm10x_tcgen05_guardrail_trap_unallocated_columns_being_dealloced
        .type           $__internal_2_$__cuda_sm10x_tcgen05_guardrail_trap_unallocated_columns_being_dealloced,@function
        .size           $__internal_2_$__cuda_sm10x_tcgen05_guardrail_trap_unallocated_columns_being_dealloced,(.L_x_20 - $__internal_2_$__cuda_sm10x_tcgen05_guardrail_trap_unallocated_columns_being_dealloced)
$__internal_2_$__cuda_sm10x_tcgen05_guardrail_trap_unallocated_columns_being_dealloced:
[----:B------:R-:W-:Y:S05]  /*af70*/  BPT.TRAP 0x1 ;  /* 0x000000040000795c */ /* 0x000fea0000300000 */
[----:B------:R-:W-:-:S04]  /*af80*/  IMAD.MOV.U32 R3, RZ, RZ, 0x0 ;  /* 0x00000000ff037424 */ /* 0x000fc800078e00ff */
[----:B------:R-:W-:Y:S05]  /*af90*/  RET.REL.NODEC R2 `(matmul_kernel) ;  /* 0xffffff5002187950 */ /* 0x000fea0003c3ffff */
.L_x_17:
[----:B------:R-:W-:-:S00]  /*afa0*/  BRA `(.L_x_17) ;  /* 0xfffffffc00fc7947 */ /* 0x000fc0000383ffff */
[----:B------:R-:W-:-:S00]  /*afb0*/  NOP ;  /* 0x0000000000007918 */ /* 0x000fc00000000000 */
        /* <DEDUP_REMOVED lines=12> */
.L_x_20:


//--------------------- .nv.shared.matmul_kernel  --------------------------
	.section	.nv.shared.matmul_kernel,"aw",@nobits
	.sectionflags	@""
	.align	16
	.zero		1024


//--------------------- .nv.shared.reserved.0     --------------------------
	.section	.nv.shared.reserved.0,"aw",@nobits
	.align	8
	.weak		__nv_reservedSMEM_offset_0_alias
	.size		__nv_reservedSMEM_offset_0_alias, 0, 64
	.other		__nv_reservedSMEM_offset_0_alias,@"STO_CUDA_RESERVED_SHARED STV_DEFAULT"
__nv_reservedSMEM_offset_0_alias:
	.zero		0
.nv.shared.reserved.0:
	.zero		64
	.weak		__nv_reservedSMEM_allocation_phase
	.type		__nv_reservedSMEM_allocation_phase,@object
	.size		__nv_reservedSMEM_allocation_phase,(.L_0 - __nv_reservedSMEM_allocation_phase)
__nv_reservedSMEM_allocation_phase:
	.zero		1
.L_0:
	.zero		7
	.weak		__nv_reservedSMEM_devtool_atexit_pc
	.type		__nv_reservedSMEM_devtool_atexit_pc,@object
	.size		__nv_reservedSMEM_devtool_atexit_pc,(__nv_reservedSMEM_allocation_mask - __nv_reservedSMEM_devtool_atexit_pc)
__nv_reservedSMEM_devtool_atexit_pc:
	.zero		8
	.weak		__nv_reservedSMEM_allocation_mask
	.type		__nv_reservedSMEM_allocation_mask,@object
	.size		__nv_reservedSMEM_allocation_mask,(.L_2 - __nv_reservedSMEM_allocation_mask)
__nv_reservedSMEM_allocation_mask:
	.zero		4
.L_2:


//--------------------- .nv.constant0.matmul_kernel --------------------------
	.section	.nv.constant0.matmul_kernel,"a",@progbits
	.sectionflags	@""
	.align	4
.nv.constant0.matmul_kernel:
	.zero		976


//--------------------- SYMBOLS --------------------------

	.type		.nv.reservedSmem.offset0,@object
	.size		.nv.reservedSmem.offset0,0x4
	.type		.nv.reservedSmem.cap,@object
	.size		.nv.reservedSmem.cap,0x4
